//
// Generated by NVIDIA NVVM Compiler
//
// Compiler Build ID: CL-36424714
// Cuda compilation tools, release 13.0, V13.0.88
// Based on NVVM 20.0.0
//

.version 9.0
.target sm_100
.address_size 64

	// .globl	_Z22simOBEcudaCrossPoltestPdPKdS1_S1_dddddd
.func  (.param .align 16 .b8 func_retval0[16]) __internal_trig_reduction_slowpathd
(
	.param .b64 __internal_trig_reduction_slowpathd_param_0
)
;
.global .align 8 .b8 __cudart_i2opi_d[144] = {8, 93, 141, 31, 177, 95, 251, 107, 234, 146, 82, 138, 247, 57, 7, 61, 123, 241, 229, 235, 199, 186, 39, 117, 45, 234, 95, 158, 102, 63, 70, 79, 183, 9, 203, 39, 207, 126, 54, 109, 31, 109, 10, 90, 139, 17, 47, 239, 15, 152, 5, 222, 255, 151, 248, 31, 59, 40, 249, 189, 139, 95, 132, 156, 244, 57, 83, 131, 57, 214, 145, 57, 65, 126, 95, 180, 38, 112, 156, 233, 132, 68, 187, 46, 245, 53, 130, 232, 62, 167, 41, 177, 28, 235, 29, 254, 28, 146, 209, 9, 234, 46, 73, 6, 224, 210, 77, 66, 58, 110, 36, 183, 97, 197, 187, 222, 171, 99, 81, 254, 65, 144, 67, 60, 153, 149, 98, 219, 192, 221, 52, 245, 209, 87, 39, 252, 41, 21, 68, 78, 110, 131, 249, 162};
.global .align 16 .b8 __cudart_sin_cos_coeffs[128] = {70, 210, 176, 44, 241, 229, 90, 190, 146, 227, 172, 105, 227, 29, 199, 62, 161, 98, 219, 25, 160, 1, 42, 191, 24, 8, 17, 17, 17, 17, 129, 63, 84, 85, 85, 85, 85, 85, 197, 191, 0, 0, 0, 0, 0, 0, 0, 0, 0, 0, 0, 0, 0, 0, 0, 0, 100, 129, 253, 32, 131, 255, 168, 189, 40, 133, 239, 193, 167, 238, 33, 62, 217, 230, 6, 142, 79, 126, 146, 190, 233, 188, 221, 25, 160, 1, 250, 62, 71, 93, 193, 22, 108, 193, 86, 191, 81, 85, 85, 85, 85, 85, 165, 63, 0, 0, 0, 0, 0, 0, 224, 191, 0, 0, 0, 0, 0, 0, 240, 63};

.visible .entry _Z22simOBEcudaCrossPoltestPdPKdS1_S1_dddddd(
	.param .u64 .ptr .align 1 _Z22simOBEcudaCrossPoltestPdPKdS1_S1_dddddd_param_0,
	.param .u64 .ptr .align 1 _Z22simOBEcudaCrossPoltestPdPKdS1_S1_dddddd_param_1,
	.param .u64 .ptr .align 1 _Z22simOBEcudaCrossPoltestPdPKdS1_S1_dddddd_param_2,
	.param .u64 .ptr .align 1 _Z22simOBEcudaCrossPoltestPdPKdS1_S1_dddddd_param_3,
	.param .f64 _Z22simOBEcudaCrossPoltestPdPKdS1_S1_dddddd_param_4,
	.param .f64 _Z22simOBEcudaCrossPoltestPdPKdS1_S1_dddddd_param_5,
	.param .f64 _Z22simOBEcudaCrossPoltestPdPKdS1_S1_dddddd_param_6,
	.param .f64 _Z22simOBEcudaCrossPoltestPdPKdS1_S1_dddddd_param_7,
	.param .f64 _Z22simOBEcudaCrossPoltestPdPKdS1_S1_dddddd_param_8,
	.param .f64 _Z22simOBEcudaCrossPoltestPdPKdS1_S1_dddddd_param_9
)
{
	.reg .pred 	%p<59>;
	.reg .b32 	%r<182>;
	.reg .b64 	%rd<56>;
	.reg .b64 	%fd<856>;

	ld.param.u64 	%rd2, [_Z22simOBEcudaCrossPoltestPdPKdS1_S1_dddddd_param_1];
	ld.param.u64 	%rd3, [_Z22simOBEcudaCrossPoltestPdPKdS1_S1_dddddd_param_2];
	ld.param.u64 	%rd4, [_Z22simOBEcudaCrossPoltestPdPKdS1_S1_dddddd_param_3];
	ld.param.f64 	%fd144, [_Z22simOBEcudaCrossPoltestPdPKdS1_S1_dddddd_param_9];
	cvta.to.global.u64 	%rd5, %rd4;
	cvta.to.global.u64 	%rd6, %rd3;
	cvta.to.global.u64 	%rd7, %rd2;
	mov.u32 	%r52, %ctaid.x;
	mov.u32 	%r53, %ntid.x;
	mov.u32 	%r54, %tid.x;
	mad.lo.s32 	%r1, %r52, %r53, %r54;
	mul.wide.s32 	%rd8, %r1, 8;
	add.s64 	%rd9, %rd7, %rd8;
	ld.global.f64 	%fd1, [%rd9];
	add.s64 	%rd10, %rd6, %rd8;
	ld.global.f64 	%fd146, [%rd10];
	mul.f64 	%fd147, %fd146, 0d400921FB60000000;
	div.rn.f64 	%fd2, %fd147, 0d4066800000000000;
	add.s64 	%rd11, %rd5, %rd8;
	ld.global.f64 	%fd148, [%rd11];
	mul.f64 	%fd149, %fd148, 0d400921FB60000000;
	div.rn.f64 	%fd3, %fd149, 0d4066800000000000;
	add.f64 	%fd150, %fd144, %fd144;
	div.rn.f64 	%fd151, %fd150, 0d3FB999999999999A;
	mov.f64 	%fd152, 0d3FE0000000000000;
	copysign.f64 	%fd153, %fd151, %fd152;
	add.rz.f64 	%fd154, %fd151, %fd153;
	cvt.rzi.f64.f64 	%fd155, %fd154;
	cvt.rzi.s32.f64 	%r2, %fd155;
	cvt.rn.f64.s32 	%fd156, %r2;
	div.rn.f64 	%fd4, %fd150, %fd156;
	setp.lt.s32 	%p3, %r2, 1;
	mov.f64 	%fd855, 0d0000000000000000;
	@%p3 bra 	$L__BB0_63;
	abs.f64 	%fd5, %fd2;
	setp.eq.f64 	%p4, %fd5, 0d7FF0000000000000;
	mul.f64 	%fd159, %fd2, 0d3FE45F306DC9C883;
	cvt.rni.s32.f64 	%r3, %fd159;
	cvt.rn.f64.s32 	%fd160, %r3;
	fma.rn.f64 	%fd161, %fd160, 0dBFF921FB54442D18, %fd2;
	fma.rn.f64 	%fd162, %fd160, 0dBC91A62633145C00, %fd161;
	fma.rn.f64 	%fd6, %fd160, 0dB97B839A252049C0, %fd162;
	setp.ltu.f64 	%p5, %fd5, 0d41E0000000000000;
	abs.f64 	%fd7, %fd3;
	setp.eq.f64 	%p6, %fd7, 0d7FF0000000000000;
	mul.f64 	%fd163, %fd3, 0d3FE45F306DC9C883;
	cvt.rni.s32.f64 	%r4, %fd163;
	cvt.rn.f64.s32 	%fd164, %r4;
	fma.rn.f64 	%fd165, %fd164, 0dBFF921FB54442D18, %fd3;
	fma.rn.f64 	%fd166, %fd164, 0dBC91A62633145C00, %fd165;
	fma.rn.f64 	%fd8, %fd164, 0dB97B839A252049C0, %fd166;
	setp.ltu.f64 	%p7, %fd7, 0d41E0000000000000;
	div.rn.f64 	%fd9, %fd4, 0d4018000000000000;
	or.pred  	%p1, %p4, %p5;
	or.pred  	%p2, %p6, %p7;
	neg.s32 	%r163, %r2;
	mov.f64 	%fd823, 0d3FF0000000000000;
	mov.f64 	%fd855, 0d0000000000000000;
	mov.u64 	%rd14, __cudart_sin_cos_coeffs;
	mov.f64 	%fd822, %fd855;
	mov.f64 	%fd824, %fd855;
	mov.f64 	%fd825, %fd855;
	mov.f64 	%fd826, %fd855;
	mov.f64 	%fd827, %fd855;
	mov.f64 	%fd828, %fd855;
	mov.f64 	%fd829, %fd855;
	mov.f64 	%fd830, %fd855;
$L__BB0_2:
	ld.param.f64 	%fd805, [_Z22simOBEcudaCrossPoltestPdPKdS1_S1_dddddd_param_4];
	mul.f64 	%fd20, %fd4, %fd830;
	sub.f64 	%fd21, %fd20, %fd144;
	mul.f64 	%fd22, %fd805, %fd21;
	abs.f64 	%fd23, %fd22;
	setp.neu.f64 	%p8, %fd23, 0d7FF0000000000000;
	@%p8 bra 	$L__BB0_4;
	mov.f64 	%fd172, 0d0000000000000000;
	mul.rn.f64 	%fd832, %fd22, %fd172;
	mov.b32 	%r165, 1;
	bra.uni 	$L__BB0_7;
$L__BB0_4:
	mul.f64 	%fd167, %fd22, 0d3FE45F306DC9C883;
	cvt.rni.s32.f64 	%r164, %fd167;
	cvt.rn.f64.s32 	%fd168, %r164;
	fma.rn.f64 	%fd169, %fd168, 0dBFF921FB54442D18, %fd22;
	fma.rn.f64 	%fd170, %fd168, 0dBC91A62633145C00, %fd169;
	fma.rn.f64 	%fd832, %fd168, 0dB97B839A252049C0, %fd170;
	setp.ltu.f64 	%p9, %fd23, 0d41E0000000000000;
	@%p9 bra 	$L__BB0_6;
	{ // callseq 0, 0
	.param .b64 param0;
	st.param.f64 	[param0], %fd22;
	.param .align 16 .b8 retval0[16];
	call.uni (retval0), 
	__internal_trig_reduction_slowpathd, 
	(
	param0
	);
	ld.param.f64 	%fd832, [retval0];
	ld.param.b32 	%r164, [retval0+8];
	} // callseq 0
$L__BB0_6:
	add.s32 	%r165, %r164, 1;
$L__BB0_7:
	ld.param.f64 	%fd812, [_Z22simOBEcudaCrossPoltestPdPKdS1_S1_dddddd_param_5];
	shl.b32 	%r57, %r165, 6;
	cvt.u64.u32 	%rd12, %r57;
	and.b64  	%rd13, %rd12, 64;
	add.s64 	%rd15, %rd14, %rd13;
	mul.rn.f64 	%fd173, %fd832, %fd832;
	and.b32  	%r58, %r165, 1;
	setp.eq.b32 	%p10, %r58, 1;
	selp.f64 	%fd174, 0dBDA8FF8320FD8164, 0d3DE5DB65F9785EBA, %p10;
	ld.global.nc.v2.f64 	{%fd175, %fd176}, [%rd15];
	fma.rn.f64 	%fd177, %fd174, %fd173, %fd175;
	fma.rn.f64 	%fd178, %fd177, %fd173, %fd176;
	ld.global.nc.v2.f64 	{%fd179, %fd180}, [%rd15+16];
	fma.rn.f64 	%fd181, %fd178, %fd173, %fd179;
	fma.rn.f64 	%fd182, %fd181, %fd173, %fd180;
	ld.global.nc.v2.f64 	{%fd183, %fd184}, [%rd15+32];
	fma.rn.f64 	%fd185, %fd182, %fd173, %fd183;
	fma.rn.f64 	%fd186, %fd185, %fd173, %fd184;
	fma.rn.f64 	%fd187, %fd186, %fd832, %fd832;
	fma.rn.f64 	%fd188, %fd186, %fd173, 0d3FF0000000000000;
	selp.f64 	%fd189, %fd188, %fd187, %p10;
	and.b32  	%r59, %r165, 2;
	setp.eq.s32 	%p11, %r59, 0;
	mov.f64 	%fd190, 0d0000000000000000;
	sub.f64 	%fd191, %fd190, %fd189;
	selp.f64 	%fd29, %fd189, %fd191, %p11;
	neg.f64 	%fd192, %fd21;
	div.rn.f64 	%fd30, %fd192, %fd812;
	{
	.reg .b32 %temp; 
	mov.b64 	{%temp, %r60}, %fd30;
	}
	and.b32  	%r61, %r60, 2147483647;
	{
	.reg .b32 %temp; 
	mov.b64 	{%r62, %temp}, %fd30;
	}
	mov.b64 	%fd31, {%r62, %r61};
	{
	.reg .b32 %temp; 
	mov.b64 	{%temp, %r63}, %fd31;
	}
	setp.gt.u32 	%p12, %r63, 1082536910;
	@%p12 bra 	$L__BB0_9;
	fma.rn.f64 	%fd193, %fd31, 0d3FF71547652B82FE, 0d4338000000000000;
	{
	.reg .b32 %temp; 
	mov.b64 	{%r64, %temp}, %fd193;
	}
	mov.f64 	%fd194, 0dC338000000000000;
	add.rn.f64 	%fd195, %fd193, %fd194;
	fma.rn.f64 	%fd196, %fd195, 0dBFE62E42FEFA39EF, %fd31;
	fma.rn.f64 	%fd197, %fd195, 0dBC7ABC9E3B39803F, %fd196;
	fma.rn.f64 	%fd198, %fd197, 0d3E5ADE1569CE2BDF, 0d3E928AF3FCA213EA;
	fma.rn.f64 	%fd199, %fd198, %fd197, 0d3EC71DEE62401315;
	fma.rn.f64 	%fd200, %fd199, %fd197, 0d3EFA01997C89EB71;
	fma.rn.f64 	%fd201, %fd200, %fd197, 0d3F2A01A014761F65;
	fma.rn.f64 	%fd202, %fd201, %fd197, 0d3F56C16C1852B7AF;
	fma.rn.f64 	%fd203, %fd202, %fd197, 0d3F81111111122322;
	fma.rn.f64 	%fd204, %fd203, %fd197, 0d3FA55555555502A1;
	fma.rn.f64 	%fd205, %fd204, %fd197, 0d3FC5555555555511;
	fma.rn.f64 	%fd206, %fd205, %fd197, 0d3FE000000000000B;
	fma.rn.f64 	%fd207, %fd206, %fd197, 0d3FF0000000000000;
	fma.rn.f64 	%fd208, %fd207, %fd197, 0d3FF0000000000000;
	shl.b32 	%r65, %r64, 20;
	{
	.reg .b32 %temp; 
	mov.b64 	{%r66, %temp}, %fd208;
	}
	{
	.reg .b32 %temp; 
	mov.b64 	{%temp, %r67}, %fd208;
	}
	add.s32 	%r68, %r65, %r67;
	add.s32 	%r69, %r68, -2097152;
	mov.b64 	%fd209, {%r66, %r69};
	rcp.approx.ftz.f64 	%fd210, %fd209;
	neg.f64 	%fd211, %fd209;
	fma.rn.f64 	%fd212, %fd211, %fd210, 0d3FF0000000000000;
	fma.rn.f64 	%fd213, %fd212, %fd212, %fd212;
	fma.rn.f64 	%fd214, %fd213, %fd210, %fd210;
	fma.rn.f64 	%fd833, %fd214, 0d3FB0000000000000, %fd209;
	bra.uni 	$L__BB0_10;
$L__BB0_9:
	setp.le.f64 	%p13, %fd30, 0d7FF0000000000000;
	selp.f64 	%fd833, 0d7FF0000000000000, %fd30, %p13;
$L__BB0_10:
	ld.param.f64 	%fd806, [_Z22simOBEcudaCrossPoltestPdPKdS1_S1_dddddd_param_4];
	add.f64 	%fd215, %fd833, %fd833;
	div.rn.f64 	%fd35, %fd29, %fd215;
	fma.rn.f64 	%fd216, %fd4, 0d3FE0000000000000, %fd20;
	sub.f64 	%fd36, %fd216, %fd144;
	mul.f64 	%fd37, %fd806, %fd36;
	abs.f64 	%fd38, %fd37;
	setp.neu.f64 	%p14, %fd38, 0d7FF0000000000000;
	@%p14 bra 	$L__BB0_12;
	mov.f64 	%fd222, 0d0000000000000000;
	mul.rn.f64 	%fd835, %fd37, %fd222;
	mov.b32 	%r167, 1;
	bra.uni 	$L__BB0_15;
$L__BB0_12:
	mul.f64 	%fd217, %fd37, 0d3FE45F306DC9C883;
	cvt.rni.s32.f64 	%r166, %fd217;
	cvt.rn.f64.s32 	%fd218, %r166;
	fma.rn.f64 	%fd219, %fd218, 0dBFF921FB54442D18, %fd37;
	fma.rn.f64 	%fd220, %fd218, 0dBC91A62633145C00, %fd219;
	fma.rn.f64 	%fd835, %fd218, 0dB97B839A252049C0, %fd220;
	setp.ltu.f64 	%p15, %fd38, 0d41E0000000000000;
	@%p15 bra 	$L__BB0_14;
	{ // callseq 1, 0
	.param .b64 param0;
	st.param.f64 	[param0], %fd37;
	.param .align 16 .b8 retval0[16];
	call.uni (retval0), 
	__internal_trig_reduction_slowpathd, 
	(
	param0
	);
	ld.param.f64 	%fd835, [retval0];
	ld.param.b32 	%r166, [retval0+8];
	} // callseq 1
$L__BB0_14:
	add.s32 	%r167, %r166, 1;
$L__BB0_15:
	ld.param.f64 	%fd813, [_Z22simOBEcudaCrossPoltestPdPKdS1_S1_dddddd_param_5];
	shl.b32 	%r72, %r167, 6;
	cvt.u64.u32 	%rd16, %r72;
	and.b64  	%rd17, %rd16, 64;
	add.s64 	%rd19, %rd14, %rd17;
	mul.rn.f64 	%fd223, %fd835, %fd835;
	and.b32  	%r73, %r167, 1;
	setp.eq.b32 	%p16, %r73, 1;
	selp.f64 	%fd224, 0dBDA8FF8320FD8164, 0d3DE5DB65F9785EBA, %p16;
	ld.global.nc.v2.f64 	{%fd225, %fd226}, [%rd19];
	fma.rn.f64 	%fd227, %fd224, %fd223, %fd225;
	fma.rn.f64 	%fd228, %fd227, %fd223, %fd226;
	ld.global.nc.v2.f64 	{%fd229, %fd230}, [%rd19+16];
	fma.rn.f64 	%fd231, %fd228, %fd223, %fd229;
	fma.rn.f64 	%fd232, %fd231, %fd223, %fd230;
	ld.global.nc.v2.f64 	{%fd233, %fd234}, [%rd19+32];
	fma.rn.f64 	%fd235, %fd232, %fd223, %fd233;
	fma.rn.f64 	%fd236, %fd235, %fd223, %fd234;
	fma.rn.f64 	%fd237, %fd236, %fd835, %fd835;
	fma.rn.f64 	%fd238, %fd236, %fd223, 0d3FF0000000000000;
	selp.f64 	%fd239, %fd238, %fd237, %p16;
	and.b32  	%r74, %r167, 2;
	setp.eq.s32 	%p17, %r74, 0;
	mov.f64 	%fd240, 0d0000000000000000;
	sub.f64 	%fd241, %fd240, %fd239;
	selp.f64 	%fd44, %fd239, %fd241, %p17;
	neg.f64 	%fd242, %fd36;
	div.rn.f64 	%fd45, %fd242, %fd813;
	{
	.reg .b32 %temp; 
	mov.b64 	{%temp, %r75}, %fd45;
	}
	and.b32  	%r76, %r75, 2147483647;
	{
	.reg .b32 %temp; 
	mov.b64 	{%r77, %temp}, %fd45;
	}
	mov.b64 	%fd46, {%r77, %r76};
	{
	.reg .b32 %temp; 
	mov.b64 	{%temp, %r78}, %fd46;
	}
	setp.gt.u32 	%p18, %r78, 1082536910;
	@%p18 bra 	$L__BB0_17;
	fma.rn.f64 	%fd243, %fd46, 0d3FF71547652B82FE, 0d4338000000000000;
	{
	.reg .b32 %temp; 
	mov.b64 	{%r79, %temp}, %fd243;
	}
	mov.f64 	%fd244, 0dC338000000000000;
	add.rn.f64 	%fd245, %fd243, %fd244;
	fma.rn.f64 	%fd246, %fd245, 0dBFE62E42FEFA39EF, %fd46;
	fma.rn.f64 	%fd247, %fd245, 0dBC7ABC9E3B39803F, %fd246;
	fma.rn.f64 	%fd248, %fd247, 0d3E5ADE1569CE2BDF, 0d3E928AF3FCA213EA;
	fma.rn.f64 	%fd249, %fd248, %fd247, 0d3EC71DEE62401315;
	fma.rn.f64 	%fd250, %fd249, %fd247, 0d3EFA01997C89EB71;
	fma.rn.f64 	%fd251, %fd250, %fd247, 0d3F2A01A014761F65;
	fma.rn.f64 	%fd252, %fd251, %fd247, 0d3F56C16C1852B7AF;
	fma.rn.f64 	%fd253, %fd252, %fd247, 0d3F81111111122322;
	fma.rn.f64 	%fd254, %fd253, %fd247, 0d3FA55555555502A1;
	fma.rn.f64 	%fd255, %fd254, %fd247, 0d3FC5555555555511;
	fma.rn.f64 	%fd256, %fd255, %fd247, 0d3FE000000000000B;
	fma.rn.f64 	%fd257, %fd256, %fd247, 0d3FF0000000000000;
	fma.rn.f64 	%fd258, %fd257, %fd247, 0d3FF0000000000000;
	shl.b32 	%r80, %r79, 20;
	{
	.reg .b32 %temp; 
	mov.b64 	{%r81, %temp}, %fd258;
	}
	{
	.reg .b32 %temp; 
	mov.b64 	{%temp, %r82}, %fd258;
	}
	add.s32 	%r83, %r80, %r82;
	add.s32 	%r84, %r83, -2097152;
	mov.b64 	%fd259, {%r81, %r84};
	rcp.approx.ftz.f64 	%fd260, %fd259;
	neg.f64 	%fd261, %fd259;
	fma.rn.f64 	%fd262, %fd261, %fd260, 0d3FF0000000000000;
	fma.rn.f64 	%fd263, %fd262, %fd262, %fd262;
	fma.rn.f64 	%fd264, %fd263, %fd260, %fd260;
	fma.rn.f64 	%fd836, %fd264, 0d3FB0000000000000, %fd259;
	bra.uni 	$L__BB0_18;
$L__BB0_17:
	setp.le.f64 	%p19, %fd45, 0d7FF0000000000000;
	selp.f64 	%fd836, 0d7FF0000000000000, %fd45, %p19;
$L__BB0_18:
	ld.param.f64 	%fd807, [_Z22simOBEcudaCrossPoltestPdPKdS1_S1_dddddd_param_4];
	add.f64 	%fd265, %fd836, %fd836;
	div.rn.f64 	%fd50, %fd44, %fd265;
	add.f64 	%fd266, %fd4, %fd20;
	sub.f64 	%fd51, %fd266, %fd144;
	mul.f64 	%fd52, %fd807, %fd51;
	abs.f64 	%fd53, %fd52;
	setp.neu.f64 	%p20, %fd53, 0d7FF0000000000000;
	@%p20 bra 	$L__BB0_20;
	mov.f64 	%fd272, 0d0000000000000000;
	mul.rn.f64 	%fd838, %fd52, %fd272;
	mov.b32 	%r169, 1;
	bra.uni 	$L__BB0_23;
$L__BB0_20:
	mul.f64 	%fd267, %fd52, 0d3FE45F306DC9C883;
	cvt.rni.s32.f64 	%r168, %fd267;
	cvt.rn.f64.s32 	%fd268, %r168;
	fma.rn.f64 	%fd269, %fd268, 0dBFF921FB54442D18, %fd52;
	fma.rn.f64 	%fd270, %fd268, 0dBC91A62633145C00, %fd269;
	fma.rn.f64 	%fd838, %fd268, 0dB97B839A252049C0, %fd270;
	setp.ltu.f64 	%p21, %fd53, 0d41E0000000000000;
	@%p21 bra 	$L__BB0_22;
	{ // callseq 2, 0
	.param .b64 param0;
	st.param.f64 	[param0], %fd52;
	.param .align 16 .b8 retval0[16];
	call.uni (retval0), 
	__internal_trig_reduction_slowpathd, 
	(
	param0
	);
	ld.param.f64 	%fd838, [retval0];
	ld.param.b32 	%r168, [retval0+8];
	} // callseq 2
$L__BB0_22:
	add.s32 	%r169, %r168, 1;
$L__BB0_23:
	ld.param.f64 	%fd814, [_Z22simOBEcudaCrossPoltestPdPKdS1_S1_dddddd_param_5];
	shl.b32 	%r87, %r169, 6;
	cvt.u64.u32 	%rd20, %r87;
	and.b64  	%rd21, %rd20, 64;
	add.s64 	%rd23, %rd14, %rd21;
	mul.rn.f64 	%fd273, %fd838, %fd838;
	and.b32  	%r88, %r169, 1;
	setp.eq.b32 	%p22, %r88, 1;
	selp.f64 	%fd274, 0dBDA8FF8320FD8164, 0d3DE5DB65F9785EBA, %p22;
	ld.global.nc.v2.f64 	{%fd275, %fd276}, [%rd23];
	fma.rn.f64 	%fd277, %fd274, %fd273, %fd275;
	fma.rn.f64 	%fd278, %fd277, %fd273, %fd276;
	ld.global.nc.v2.f64 	{%fd279, %fd280}, [%rd23+16];
	fma.rn.f64 	%fd281, %fd278, %fd273, %fd279;
	fma.rn.f64 	%fd282, %fd281, %fd273, %fd280;
	ld.global.nc.v2.f64 	{%fd283, %fd284}, [%rd23+32];
	fma.rn.f64 	%fd285, %fd282, %fd273, %fd283;
	fma.rn.f64 	%fd286, %fd285, %fd273, %fd284;
	fma.rn.f64 	%fd287, %fd286, %fd838, %fd838;
	fma.rn.f64 	%fd288, %fd286, %fd273, 0d3FF0000000000000;
	selp.f64 	%fd289, %fd288, %fd287, %p22;
	and.b32  	%r89, %r169, 2;
	setp.eq.s32 	%p23, %r89, 0;
	mov.f64 	%fd290, 0d0000000000000000;
	sub.f64 	%fd291, %fd290, %fd289;
	selp.f64 	%fd59, %fd289, %fd291, %p23;
	neg.f64 	%fd292, %fd51;
	div.rn.f64 	%fd60, %fd292, %fd814;
	{
	.reg .b32 %temp; 
	mov.b64 	{%temp, %r90}, %fd60;
	}
	and.b32  	%r91, %r90, 2147483647;
	{
	.reg .b32 %temp; 
	mov.b64 	{%r92, %temp}, %fd60;
	}
	mov.b64 	%fd61, {%r92, %r91};
	{
	.reg .b32 %temp; 
	mov.b64 	{%temp, %r93}, %fd61;
	}
	setp.gt.u32 	%p24, %r93, 1082536910;
	@%p24 bra 	$L__BB0_25;
	fma.rn.f64 	%fd293, %fd61, 0d3FF71547652B82FE, 0d4338000000000000;
	{
	.reg .b32 %temp; 
	mov.b64 	{%r94, %temp}, %fd293;
	}
	mov.f64 	%fd294, 0dC338000000000000;
	add.rn.f64 	%fd295, %fd293, %fd294;
	fma.rn.f64 	%fd296, %fd295, 0dBFE62E42FEFA39EF, %fd61;
	fma.rn.f64 	%fd297, %fd295, 0dBC7ABC9E3B39803F, %fd296;
	fma.rn.f64 	%fd298, %fd297, 0d3E5ADE1569CE2BDF, 0d3E928AF3FCA213EA;
	fma.rn.f64 	%fd299, %fd298, %fd297, 0d3EC71DEE62401315;
	fma.rn.f64 	%fd300, %fd299, %fd297, 0d3EFA01997C89EB71;
	fma.rn.f64 	%fd301, %fd300, %fd297, 0d3F2A01A014761F65;
	fma.rn.f64 	%fd302, %fd301, %fd297, 0d3F56C16C1852B7AF;
	fma.rn.f64 	%fd303, %fd302, %fd297, 0d3F81111111122322;
	fma.rn.f64 	%fd304, %fd303, %fd297, 0d3FA55555555502A1;
	fma.rn.f64 	%fd305, %fd304, %fd297, 0d3FC5555555555511;
	fma.rn.f64 	%fd306, %fd305, %fd297, 0d3FE000000000000B;
	fma.rn.f64 	%fd307, %fd306, %fd297, 0d3FF0000000000000;
	fma.rn.f64 	%fd308, %fd307, %fd297, 0d3FF0000000000000;
	shl.b32 	%r95, %r94, 20;
	{
	.reg .b32 %temp; 
	mov.b64 	{%r96, %temp}, %fd308;
	}
	{
	.reg .b32 %temp; 
	mov.b64 	{%temp, %r97}, %fd308;
	}
	add.s32 	%r98, %r95, %r97;
	add.s32 	%r99, %r98, -2097152;
	mov.b64 	%fd309, {%r96, %r99};
	rcp.approx.ftz.f64 	%fd310, %fd309;
	neg.f64 	%fd311, %fd309;
	fma.rn.f64 	%fd312, %fd311, %fd310, 0d3FF0000000000000;
	fma.rn.f64 	%fd313, %fd312, %fd312, %fd312;
	fma.rn.f64 	%fd314, %fd313, %fd310, %fd310;
	fma.rn.f64 	%fd839, %fd314, 0d3FB0000000000000, %fd309;
	bra.uni 	$L__BB0_26;
$L__BB0_25:
	setp.le.f64 	%p25, %fd60, 0d7FF0000000000000;
	selp.f64 	%fd839, 0d7FF0000000000000, %fd60, %p25;
$L__BB0_26:
	ld.param.f64 	%fd808, [_Z22simOBEcudaCrossPoltestPdPKdS1_S1_dddddd_param_4];
	add.f64 	%fd315, %fd839, %fd839;
	div.rn.f64 	%fd65, %fd59, %fd315;
	add.f64 	%fd66, %fd1, %fd21;
	mul.f64 	%fd67, %fd808, %fd66;
	abs.f64 	%fd68, %fd67;
	setp.neu.f64 	%p26, %fd68, 0d7FF0000000000000;
	@%p26 bra 	$L__BB0_28;
	mov.f64 	%fd321, 0d0000000000000000;
	mul.rn.f64 	%fd841, %fd67, %fd321;
	mov.b32 	%r171, 1;
	bra.uni 	$L__BB0_31;
$L__BB0_28:
	mul.f64 	%fd316, %fd67, 0d3FE45F306DC9C883;
	cvt.rni.s32.f64 	%r170, %fd316;
	cvt.rn.f64.s32 	%fd317, %r170;
	fma.rn.f64 	%fd318, %fd317, 0dBFF921FB54442D18, %fd67;
	fma.rn.f64 	%fd319, %fd317, 0dBC91A62633145C00, %fd318;
	fma.rn.f64 	%fd841, %fd317, 0dB97B839A252049C0, %fd319;
	setp.ltu.f64 	%p27, %fd68, 0d41E0000000000000;
	@%p27 bra 	$L__BB0_30;
	{ // callseq 3, 0
	.param .b64 param0;
	st.param.f64 	[param0], %fd67;
	.param .align 16 .b8 retval0[16];
	call.uni (retval0), 
	__internal_trig_reduction_slowpathd, 
	(
	param0
	);
	ld.param.f64 	%fd841, [retval0];
	ld.param.b32 	%r170, [retval0+8];
	} // callseq 3
$L__BB0_30:
	add.s32 	%r171, %r170, 1;
$L__BB0_31:
	ld.param.f64 	%fd815, [_Z22simOBEcudaCrossPoltestPdPKdS1_S1_dddddd_param_5];
	shl.b32 	%r102, %r171, 6;
	cvt.u64.u32 	%rd24, %r102;
	and.b64  	%rd25, %rd24, 64;
	add.s64 	%rd27, %rd14, %rd25;
	mul.rn.f64 	%fd322, %fd841, %fd841;
	and.b32  	%r103, %r171, 1;
	setp.eq.b32 	%p28, %r103, 1;
	selp.f64 	%fd323, 0dBDA8FF8320FD8164, 0d3DE5DB65F9785EBA, %p28;
	ld.global.nc.v2.f64 	{%fd324, %fd325}, [%rd27];
	fma.rn.f64 	%fd326, %fd323, %fd322, %fd324;
	fma.rn.f64 	%fd327, %fd326, %fd322, %fd325;
	ld.global.nc.v2.f64 	{%fd328, %fd329}, [%rd27+16];
	fma.rn.f64 	%fd330, %fd327, %fd322, %fd328;
	fma.rn.f64 	%fd331, %fd330, %fd322, %fd329;
	ld.global.nc.v2.f64 	{%fd332, %fd333}, [%rd27+32];
	fma.rn.f64 	%fd334, %fd331, %fd322, %fd332;
	fma.rn.f64 	%fd335, %fd334, %fd322, %fd333;
	fma.rn.f64 	%fd336, %fd335, %fd841, %fd841;
	fma.rn.f64 	%fd337, %fd335, %fd322, 0d3FF0000000000000;
	selp.f64 	%fd338, %fd337, %fd336, %p28;
	and.b32  	%r104, %r171, 2;
	setp.eq.s32 	%p29, %r104, 0;
	mov.f64 	%fd339, 0d0000000000000000;
	sub.f64 	%fd340, %fd339, %fd338;
	selp.f64 	%fd74, %fd338, %fd340, %p29;
	neg.f64 	%fd341, %fd66;
	div.rn.f64 	%fd75, %fd341, %fd815;
	{
	.reg .b32 %temp; 
	mov.b64 	{%temp, %r105}, %fd75;
	}
	and.b32  	%r106, %r105, 2147483647;
	{
	.reg .b32 %temp; 
	mov.b64 	{%r107, %temp}, %fd75;
	}
	mov.b64 	%fd76, {%r107, %r106};
	{
	.reg .b32 %temp; 
	mov.b64 	{%temp, %r108}, %fd76;
	}
	setp.gt.u32 	%p30, %r108, 1082536910;
	@%p30 bra 	$L__BB0_33;
	fma.rn.f64 	%fd342, %fd76, 0d3FF71547652B82FE, 0d4338000000000000;
	{
	.reg .b32 %temp; 
	mov.b64 	{%r109, %temp}, %fd342;
	}
	mov.f64 	%fd343, 0dC338000000000000;
	add.rn.f64 	%fd344, %fd342, %fd343;
	fma.rn.f64 	%fd345, %fd344, 0dBFE62E42FEFA39EF, %fd76;
	fma.rn.f64 	%fd346, %fd344, 0dBC7ABC9E3B39803F, %fd345;
	fma.rn.f64 	%fd347, %fd346, 0d3E5ADE1569CE2BDF, 0d3E928AF3FCA213EA;
	fma.rn.f64 	%fd348, %fd347, %fd346, 0d3EC71DEE62401315;
	fma.rn.f64 	%fd349, %fd348, %fd346, 0d3EFA01997C89EB71;
	fma.rn.f64 	%fd350, %fd349, %fd346, 0d3F2A01A014761F65;
	fma.rn.f64 	%fd351, %fd350, %fd346, 0d3F56C16C1852B7AF;
	fma.rn.f64 	%fd352, %fd351, %fd346, 0d3F81111111122322;
	fma.rn.f64 	%fd353, %fd352, %fd346, 0d3FA55555555502A1;
	fma.rn.f64 	%fd354, %fd353, %fd346, 0d3FC5555555555511;
	fma.rn.f64 	%fd355, %fd354, %fd346, 0d3FE000000000000B;
	fma.rn.f64 	%fd356, %fd355, %fd346, 0d3FF0000000000000;
	fma.rn.f64 	%fd357, %fd356, %fd346, 0d3FF0000000000000;
	shl.b32 	%r110, %r109, 20;
	{
	.reg .b32 %temp; 
	mov.b64 	{%r111, %temp}, %fd357;
	}
	{
	.reg .b32 %temp; 
	mov.b64 	{%temp, %r112}, %fd357;
	}
	add.s32 	%r113, %r110, %r112;
	add.s32 	%r114, %r113, -2097152;
	mov.b64 	%fd358, {%r111, %r114};
	rcp.approx.ftz.f64 	%fd359, %fd358;
	neg.f64 	%fd360, %fd358;
	fma.rn.f64 	%fd361, %fd360, %fd359, 0d3FF0000000000000;
	fma.rn.f64 	%fd362, %fd361, %fd361, %fd361;
	fma.rn.f64 	%fd363, %fd362, %fd359, %fd359;
	fma.rn.f64 	%fd842, %fd363, 0d3FB0000000000000, %fd358;
	bra.uni 	$L__BB0_34;
$L__BB0_33:
	setp.le.f64 	%p31, %fd75, 0d7FF0000000000000;
	selp.f64 	%fd842, 0d7FF0000000000000, %fd75, %p31;
$L__BB0_34:
	ld.param.f64 	%fd809, [_Z22simOBEcudaCrossPoltestPdPKdS1_S1_dddddd_param_4];
	add.f64 	%fd364, %fd842, %fd842;
	div.rn.f64 	%fd80, %fd74, %fd364;
	add.f64 	%fd81, %fd1, %fd36;
	mul.f64 	%fd82, %fd809, %fd81;
	abs.f64 	%fd83, %fd82;
	setp.neu.f64 	%p32, %fd83, 0d7FF0000000000000;
	@%p32 bra 	$L__BB0_36;
	mov.f64 	%fd370, 0d0000000000000000;
	mul.rn.f64 	%fd844, %fd82, %fd370;
	mov.b32 	%r173, 1;
	bra.uni 	$L__BB0_39;
$L__BB0_36:
	mul.f64 	%fd365, %fd82, 0d3FE45F306DC9C883;
	cvt.rni.s32.f64 	%r172, %fd365;
	cvt.rn.f64.s32 	%fd366, %r172;
	fma.rn.f64 	%fd367, %fd366, 0dBFF921FB54442D18, %fd82;
	fma.rn.f64 	%fd368, %fd366, 0dBC91A62633145C00, %fd367;
	fma.rn.f64 	%fd844, %fd366, 0dB97B839A252049C0, %fd368;
	setp.ltu.f64 	%p33, %fd83, 0d41E0000000000000;
	@%p33 bra 	$L__BB0_38;
	{ // callseq 4, 0
	.param .b64 param0;
	st.param.f64 	[param0], %fd82;
	.param .align 16 .b8 retval0[16];
	call.uni (retval0), 
	__internal_trig_reduction_slowpathd, 
	(
	param0
	);
	ld.param.f64 	%fd844, [retval0];
	ld.param.b32 	%r172, [retval0+8];
	} // callseq 4
$L__BB0_38:
	add.s32 	%r173, %r172, 1;
$L__BB0_39:
	ld.param.f64 	%fd816, [_Z22simOBEcudaCrossPoltestPdPKdS1_S1_dddddd_param_5];
	shl.b32 	%r117, %r173, 6;
	cvt.u64.u32 	%rd28, %r117;
	and.b64  	%rd29, %rd28, 64;
	add.s64 	%rd31, %rd14, %rd29;
	mul.rn.f64 	%fd371, %fd844, %fd844;
	and.b32  	%r118, %r173, 1;
	setp.eq.b32 	%p34, %r118, 1;
	selp.f64 	%fd372, 0dBDA8FF8320FD8164, 0d3DE5DB65F9785EBA, %p34;
	ld.global.nc.v2.f64 	{%fd373, %fd374}, [%rd31];
	fma.rn.f64 	%fd375, %fd372, %fd371, %fd373;
	fma.rn.f64 	%fd376, %fd375, %fd371, %fd374;
	ld.global.nc.v2.f64 	{%fd377, %fd378}, [%rd31+16];
	fma.rn.f64 	%fd379, %fd376, %fd371, %fd377;
	fma.rn.f64 	%fd380, %fd379, %fd371, %fd378;
	ld.global.nc.v2.f64 	{%fd381, %fd382}, [%rd31+32];
	fma.rn.f64 	%fd383, %fd380, %fd371, %fd381;
	fma.rn.f64 	%fd384, %fd383, %fd371, %fd382;
	fma.rn.f64 	%fd385, %fd384, %fd844, %fd844;
	fma.rn.f64 	%fd386, %fd384, %fd371, 0d3FF0000000000000;
	selp.f64 	%fd387, %fd386, %fd385, %p34;
	and.b32  	%r119, %r173, 2;
	setp.eq.s32 	%p35, %r119, 0;
	mov.f64 	%fd388, 0d0000000000000000;
	sub.f64 	%fd389, %fd388, %fd387;
	selp.f64 	%fd89, %fd387, %fd389, %p35;
	neg.f64 	%fd390, %fd81;
	div.rn.f64 	%fd90, %fd390, %fd816;
	{
	.reg .b32 %temp; 
	mov.b64 	{%temp, %r120}, %fd90;
	}
	and.b32  	%r121, %r120, 2147483647;
	{
	.reg .b32 %temp; 
	mov.b64 	{%r122, %temp}, %fd90;
	}
	mov.b64 	%fd91, {%r122, %r121};
	{
	.reg .b32 %temp; 
	mov.b64 	{%temp, %r123}, %fd91;
	}
	setp.gt.u32 	%p36, %r123, 1082536910;
	@%p36 bra 	$L__BB0_41;
	fma.rn.f64 	%fd391, %fd91, 0d3FF71547652B82FE, 0d4338000000000000;
	{
	.reg .b32 %temp; 
	mov.b64 	{%r124, %temp}, %fd391;
	}
	mov.f64 	%fd392, 0dC338000000000000;
	add.rn.f64 	%fd393, %fd391, %fd392;
	fma.rn.f64 	%fd394, %fd393, 0dBFE62E42FEFA39EF, %fd91;
	fma.rn.f64 	%fd395, %fd393, 0dBC7ABC9E3B39803F, %fd394;
	fma.rn.f64 	%fd396, %fd395, 0d3E5ADE1569CE2BDF, 0d3E928AF3FCA213EA;
	fma.rn.f64 	%fd397, %fd396, %fd395, 0d3EC71DEE62401315;
	fma.rn.f64 	%fd398, %fd397, %fd395, 0d3EFA01997C89EB71;
	fma.rn.f64 	%fd399, %fd398, %fd395, 0d3F2A01A014761F65;
	fma.rn.f64 	%fd400, %fd399, %fd395, 0d3F56C16C1852B7AF;
	fma.rn.f64 	%fd401, %fd400, %fd395, 0d3F81111111122322;
	fma.rn.f64 	%fd402, %fd401, %fd395, 0d3FA55555555502A1;
	fma.rn.f64 	%fd403, %fd402, %fd395, 0d3FC5555555555511;
	fma.rn.f64 	%fd404, %fd403, %fd395, 0d3FE000000000000B;
	fma.rn.f64 	%fd405, %fd404, %fd395, 0d3FF0000000000000;
	fma.rn.f64 	%fd406, %fd405, %fd395, 0d3FF0000000000000;
	shl.b32 	%r125, %r124, 20;
	{
	.reg .b32 %temp; 
	mov.b64 	{%r126, %temp}, %fd406;
	}
	{
	.reg .b32 %temp; 
	mov.b64 	{%temp, %r127}, %fd406;
	}
	add.s32 	%r128, %r125, %r127;
	add.s32 	%r129, %r128, -2097152;
	mov.b64 	%fd407, {%r126, %r129};
	rcp.approx.ftz.f64 	%fd408, %fd407;
	neg.f64 	%fd409, %fd407;
	fma.rn.f64 	%fd410, %fd409, %fd408, 0d3FF0000000000000;
	fma.rn.f64 	%fd411, %fd410, %fd410, %fd410;
	fma.rn.f64 	%fd412, %fd411, %fd408, %fd408;
	fma.rn.f64 	%fd845, %fd412, 0d3FB0000000000000, %fd407;
	bra.uni 	$L__BB0_42;
$L__BB0_41:
	setp.le.f64 	%p37, %fd90, 0d7FF0000000000000;
	selp.f64 	%fd845, 0d7FF0000000000000, %fd90, %p37;
$L__BB0_42:
	ld.param.f64 	%fd810, [_Z22simOBEcudaCrossPoltestPdPKdS1_S1_dddddd_param_4];
	add.f64 	%fd413, %fd845, %fd845;
	div.rn.f64 	%fd95, %fd89, %fd413;
	add.f64 	%fd96, %fd1, %fd51;
	mul.f64 	%fd97, %fd810, %fd96;
	abs.f64 	%fd98, %fd97;
	setp.neu.f64 	%p38, %fd98, 0d7FF0000000000000;
	@%p38 bra 	$L__BB0_44;
	mov.f64 	%fd419, 0d0000000000000000;
	mul.rn.f64 	%fd847, %fd97, %fd419;
	mov.b32 	%r175, 1;
	bra.uni 	$L__BB0_47;
$L__BB0_44:
	mul.f64 	%fd414, %fd97, 0d3FE45F306DC9C883;
	cvt.rni.s32.f64 	%r174, %fd414;
	cvt.rn.f64.s32 	%fd415, %r174;
	fma.rn.f64 	%fd416, %fd415, 0dBFF921FB54442D18, %fd97;
	fma.rn.f64 	%fd417, %fd415, 0dBC91A62633145C00, %fd416;
	fma.rn.f64 	%fd847, %fd415, 0dB97B839A252049C0, %fd417;
	setp.ltu.f64 	%p39, %fd98, 0d41E0000000000000;
	@%p39 bra 	$L__BB0_46;
	{ // callseq 5, 0
	.param .b64 param0;
	st.param.f64 	[param0], %fd97;
	.param .align 16 .b8 retval0[16];
	call.uni (retval0), 
	__internal_trig_reduction_slowpathd, 
	(
	param0
	);
	ld.param.f64 	%fd847, [retval0];
	ld.param.b32 	%r174, [retval0+8];
	} // callseq 5
$L__BB0_46:
	add.s32 	%r175, %r174, 1;
$L__BB0_47:
	ld.param.f64 	%fd817, [_Z22simOBEcudaCrossPoltestPdPKdS1_S1_dddddd_param_5];
	shl.b32 	%r132, %r175, 6;
	cvt.u64.u32 	%rd32, %r132;
	and.b64  	%rd33, %rd32, 64;
	mov.u64 	%rd34, __cudart_sin_cos_coeffs;
	add.s64 	%rd35, %rd34, %rd33;
	mul.rn.f64 	%fd420, %fd847, %fd847;
	and.b32  	%r133, %r175, 1;
	setp.eq.b32 	%p40, %r133, 1;
	selp.f64 	%fd421, 0dBDA8FF8320FD8164, 0d3DE5DB65F9785EBA, %p40;
	ld.global.nc.v2.f64 	{%fd422, %fd423}, [%rd35];
	fma.rn.f64 	%fd424, %fd421, %fd420, %fd422;
	fma.rn.f64 	%fd425, %fd424, %fd420, %fd423;
	ld.global.nc.v2.f64 	{%fd426, %fd427}, [%rd35+16];
	fma.rn.f64 	%fd428, %fd425, %fd420, %fd426;
	fma.rn.f64 	%fd429, %fd428, %fd420, %fd427;
	ld.global.nc.v2.f64 	{%fd430, %fd431}, [%rd35+32];
	fma.rn.f64 	%fd432, %fd429, %fd420, %fd430;
	fma.rn.f64 	%fd433, %fd432, %fd420, %fd431;
	fma.rn.f64 	%fd434, %fd433, %fd847, %fd847;
	fma.rn.f64 	%fd435, %fd433, %fd420, 0d3FF0000000000000;
	selp.f64 	%fd436, %fd435, %fd434, %p40;
	and.b32  	%r134, %r175, 2;
	setp.eq.s32 	%p41, %r134, 0;
	mov.f64 	%fd437, 0d0000000000000000;
	sub.f64 	%fd438, %fd437, %fd436;
	selp.f64 	%fd104, %fd436, %fd438, %p41;
	neg.f64 	%fd439, %fd96;
	div.rn.f64 	%fd105, %fd439, %fd817;
	{
	.reg .b32 %temp; 
	mov.b64 	{%temp, %r135}, %fd105;
	}
	and.b32  	%r136, %r135, 2147483647;
	{
	.reg .b32 %temp; 
	mov.b64 	{%r137, %temp}, %fd105;
	}
	mov.b64 	%fd106, {%r137, %r136};
	{
	.reg .b32 %temp; 
	mov.b64 	{%temp, %r138}, %fd106;
	}
	setp.gt.u32 	%p42, %r138, 1082536910;
	@%p42 bra 	$L__BB0_49;
	fma.rn.f64 	%fd440, %fd106, 0d3FF71547652B82FE, 0d4338000000000000;
	{
	.reg .b32 %temp; 
	mov.b64 	{%r139, %temp}, %fd440;
	}
	mov.f64 	%fd441, 0dC338000000000000;
	add.rn.f64 	%fd442, %fd440, %fd441;
	fma.rn.f64 	%fd443, %fd442, 0dBFE62E42FEFA39EF, %fd106;
	fma.rn.f64 	%fd444, %fd442, 0dBC7ABC9E3B39803F, %fd443;
	fma.rn.f64 	%fd445, %fd444, 0d3E5ADE1569CE2BDF, 0d3E928AF3FCA213EA;
	fma.rn.f64 	%fd446, %fd445, %fd444, 0d3EC71DEE62401315;
	fma.rn.f64 	%fd447, %fd446, %fd444, 0d3EFA01997C89EB71;
	fma.rn.f64 	%fd448, %fd447, %fd444, 0d3F2A01A014761F65;
	fma.rn.f64 	%fd449, %fd448, %fd444, 0d3F56C16C1852B7AF;
	fma.rn.f64 	%fd450, %fd449, %fd444, 0d3F81111111122322;
	fma.rn.f64 	%fd451, %fd450, %fd444, 0d3FA55555555502A1;
	fma.rn.f64 	%fd452, %fd451, %fd444, 0d3FC5555555555511;
	fma.rn.f64 	%fd453, %fd452, %fd444, 0d3FE000000000000B;
	fma.rn.f64 	%fd454, %fd453, %fd444, 0d3FF0000000000000;
	fma.rn.f64 	%fd455, %fd454, %fd444, 0d3FF0000000000000;
	shl.b32 	%r140, %r139, 20;
	{
	.reg .b32 %temp; 
	mov.b64 	{%r141, %temp}, %fd455;
	}
	{
	.reg .b32 %temp; 
	mov.b64 	{%temp, %r142}, %fd455;
	}
	add.s32 	%r143, %r140, %r142;
	add.s32 	%r144, %r143, -2097152;
	mov.b64 	%fd456, {%r141, %r144};
	rcp.approx.ftz.f64 	%fd457, %fd456;
	neg.f64 	%fd458, %fd456;
	fma.rn.f64 	%fd459, %fd458, %fd457, 0d3FF0000000000000;
	fma.rn.f64 	%fd460, %fd459, %fd459, %fd459;
	fma.rn.f64 	%fd461, %fd460, %fd457, %fd457;
	fma.rn.f64 	%fd848, %fd461, 0d3FB0000000000000, %fd456;
	bra.uni 	$L__BB0_50;
$L__BB0_49:
	setp.le.f64 	%p43, %fd105, 0d7FF0000000000000;
	selp.f64 	%fd848, 0d7FF0000000000000, %fd105, %p43;
$L__BB0_50:
	mov.f64 	%fd462, 0d0000000000000000;
	mul.rn.f64 	%fd110, %fd2, %fd462;
	setp.eq.f64 	%p44, %fd5, 0d7FF0000000000000;
	add.f64 	%fd463, %fd848, %fd848;
	div.rn.f64 	%fd111, %fd104, %fd463;
	mov.b32 	%r177, 1;
	mov.f64 	%fd850, %fd110;
	@%p44 bra 	$L__BB0_54;
	setp.ltu.f64 	%p45, %fd5, 0d41E0000000000000;
	mov.f64 	%fd850, %fd6;
	mov.u32 	%r176, %r3;
	@%p45 bra 	$L__BB0_53;
	{ // callseq 6, 0
	.param .b64 param0;
	st.param.f64 	[param0], %fd2;
	.param .align 16 .b8 retval0[16];
	call.uni (retval0), 
	__internal_trig_reduction_slowpathd, 
	(
	param0
	);
	ld.param.f64 	%fd850, [retval0];
	ld.param.b32 	%r176, [retval0+8];
	} // callseq 6
$L__BB0_53:
	add.s32 	%r177, %r176, 1;
$L__BB0_54:
	setp.eq.f64 	%p46, %fd5, 0d7FF0000000000000;
	selp.b32 	%r178, 0, %r3, %p46;
	selp.f64 	%fd851, %fd110, %fd6, %p46;
	shl.b32 	%r147, %r177, 6;
	cvt.u64.u32 	%rd36, %r147;
	and.b64  	%rd37, %rd36, 64;
	add.s64 	%rd39, %rd34, %rd37;
	mul.rn.f64 	%fd465, %fd850, %fd850;
	and.b32  	%r148, %r177, 1;
	setp.eq.b32 	%p47, %r148, 1;
	selp.f64 	%fd466, 0dBDA8FF8320FD8164, 0d3DE5DB65F9785EBA, %p47;
	ld.global.nc.v2.f64 	{%fd467, %fd468}, [%rd39];
	fma.rn.f64 	%fd469, %fd466, %fd465, %fd467;
	fma.rn.f64 	%fd470, %fd469, %fd465, %fd468;
	ld.global.nc.v2.f64 	{%fd471, %fd472}, [%rd39+16];
	fma.rn.f64 	%fd473, %fd470, %fd465, %fd471;
	fma.rn.f64 	%fd474, %fd473, %fd465, %fd472;
	ld.global.nc.v2.f64 	{%fd475, %fd476}, [%rd39+32];
	fma.rn.f64 	%fd477, %fd474, %fd465, %fd475;
	fma.rn.f64 	%fd478, %fd477, %fd465, %fd476;
	fma.rn.f64 	%fd479, %fd478, %fd850, %fd850;
	fma.rn.f64 	%fd480, %fd478, %fd465, 0d3FF0000000000000;
	selp.f64 	%fd481, %fd480, %fd479, %p47;
	and.b32  	%r149, %r177, 2;
	setp.eq.s32 	%p48, %r149, 0;
	mov.f64 	%fd482, 0d0000000000000000;
	sub.f64 	%fd483, %fd482, %fd481;
	selp.f64 	%fd116, %fd481, %fd483, %p48;
	@%p1 bra 	$L__BB0_56;
	{ // callseq 7, 0
	.param .b64 param0;
	st.param.f64 	[param0], %fd2;
	.param .align 16 .b8 retval0[16];
	call.uni (retval0), 
	__internal_trig_reduction_slowpathd, 
	(
	param0
	);
	ld.param.f64 	%fd851, [retval0];
	ld.param.b32 	%r178, [retval0+8];
	} // callseq 7
$L__BB0_56:
	mov.f64 	%fd485, 0d0000000000000000;
	mul.rn.f64 	%fd119, %fd3, %fd485;
	setp.eq.f64 	%p49, %fd7, 0d7FF0000000000000;
	shl.b32 	%r152, %r178, 6;
	cvt.u64.u32 	%rd40, %r152;
	and.b64  	%rd41, %rd40, 64;
	add.s64 	%rd43, %rd34, %rd41;
	mul.rn.f64 	%fd486, %fd851, %fd851;
	and.b32  	%r153, %r178, 1;
	setp.eq.b32 	%p50, %r153, 1;
	selp.f64 	%fd487, 0dBDA8FF8320FD8164, 0d3DE5DB65F9785EBA, %p50;
	ld.global.nc.v2.f64 	{%fd488, %fd489}, [%rd43];
	fma.rn.f64 	%fd490, %fd487, %fd486, %fd488;
	fma.rn.f64 	%fd491, %fd490, %fd486, %fd489;
	ld.global.nc.v2.f64 	{%fd492, %fd493}, [%rd43+16];
	fma.rn.f64 	%fd494, %fd491, %fd486, %fd492;
	fma.rn.f64 	%fd495, %fd494, %fd486, %fd493;
	ld.global.nc.v2.f64 	{%fd496, %fd497}, [%rd43+32];
	fma.rn.f64 	%fd498, %fd495, %fd486, %fd496;
	fma.rn.f64 	%fd499, %fd498, %fd486, %fd497;
	fma.rn.f64 	%fd500, %fd499, %fd851, %fd851;
	fma.rn.f64 	%fd501, %fd499, %fd486, 0d3FF0000000000000;
	selp.f64 	%fd502, %fd501, %fd500, %p50;
	and.b32  	%r154, %r178, 2;
	setp.eq.s32 	%p51, %r154, 0;
	sub.f64 	%fd503, %fd485, %fd502;
	selp.f64 	%fd120, %fd502, %fd503, %p51;
	mov.b32 	%r180, 1;
	mov.f64 	%fd853, %fd119;
	@%p49 bra 	$L__BB0_60;
	setp.ltu.f64 	%p52, %fd7, 0d41E0000000000000;
	mov.f64 	%fd853, %fd8;
	mov.u32 	%r179, %r4;
	@%p52 bra 	$L__BB0_59;
	{ // callseq 8, 0
	.param .b64 param0;
	st.param.f64 	[param0], %fd3;
	.param .align 16 .b8 retval0[16];
	call.uni (retval0), 
	__internal_trig_reduction_slowpathd, 
	(
	param0
	);
	ld.param.f64 	%fd853, [retval0];
	ld.param.b32 	%r179, [retval0+8];
	} // callseq 8
$L__BB0_59:
	add.s32 	%r180, %r179, 1;
$L__BB0_60:
	setp.eq.f64 	%p53, %fd7, 0d7FF0000000000000;
	selp.b32 	%r181, 0, %r4, %p53;
	selp.f64 	%fd854, %fd119, %fd8, %p53;
	shl.b32 	%r156, %r180, 6;
	cvt.u64.u32 	%rd44, %r156;
	and.b64  	%rd45, %rd44, 64;
	add.s64 	%rd47, %rd34, %rd45;
	mul.rn.f64 	%fd505, %fd853, %fd853;
	and.b32  	%r157, %r180, 1;
	setp.eq.b32 	%p54, %r157, 1;
	selp.f64 	%fd506, 0dBDA8FF8320FD8164, 0d3DE5DB65F9785EBA, %p54;
	ld.global.nc.v2.f64 	{%fd507, %fd508}, [%rd47];
	fma.rn.f64 	%fd509, %fd506, %fd505, %fd507;
	fma.rn.f64 	%fd510, %fd509, %fd505, %fd508;
	ld.global.nc.v2.f64 	{%fd511, %fd512}, [%rd47+16];
	fma.rn.f64 	%fd513, %fd510, %fd505, %fd511;
	fma.rn.f64 	%fd514, %fd513, %fd505, %fd512;
	ld.global.nc.v2.f64 	{%fd515, %fd516}, [%rd47+32];
	fma.rn.f64 	%fd517, %fd514, %fd505, %fd515;
	fma.rn.f64 	%fd518, %fd517, %fd505, %fd516;
	fma.rn.f64 	%fd519, %fd518, %fd853, %fd853;
	fma.rn.f64 	%fd520, %fd518, %fd505, 0d3FF0000000000000;
	selp.f64 	%fd521, %fd520, %fd519, %p54;
	and.b32  	%r158, %r180, 2;
	setp.eq.s32 	%p55, %r158, 0;
	mov.f64 	%fd522, 0d0000000000000000;
	sub.f64 	%fd523, %fd522, %fd521;
	selp.f64 	%fd125, %fd521, %fd523, %p55;
	@%p2 bra 	$L__BB0_62;
	{ // callseq 9, 0
	.param .b64 param0;
	st.param.f64 	[param0], %fd3;
	.param .align 16 .b8 retval0[16];
	call.uni (retval0), 
	__internal_trig_reduction_slowpathd, 
	(
	param0
	);
	ld.param.f64 	%fd854, [retval0];
	ld.param.b32 	%r181, [retval0+8];
	} // callseq 9
$L__BB0_62:
	ld.param.f64 	%fd820, [_Z22simOBEcudaCrossPoltestPdPKdS1_S1_dddddd_param_8];
	ld.param.f64 	%fd819, [_Z22simOBEcudaCrossPoltestPdPKdS1_S1_dddddd_param_7];
	ld.param.f64 	%fd818, [_Z22simOBEcudaCrossPoltestPdPKdS1_S1_dddddd_param_6];
	ld.param.f64 	%fd811, [_Z22simOBEcudaCrossPoltestPdPKdS1_S1_dddddd_param_4];
	mul.f64 	%fd525, %fd80, 0d3F3FEABDAF5FE12A;
	mul.f64 	%fd526, %fd35, 0d3F3FEABDAF5FE12A;
	mul.f64 	%fd527, %fd526, %fd116;
	mul.f64 	%fd528, %fd525, %fd120;
	sub.f64 	%fd529, %fd527, %fd528;
	mul.f64 	%fd530, %fd111, 0d3F3FEABDAF5FE12A;
	mul.f64 	%fd531, %fd95, 0d3F3FEABDAF5FE12A;
	mul.f64 	%fd532, %fd65, 0d3F3FEABDAF5FE12A;
	mul.f64 	%fd533, %fd50, 0d3F3FEABDAF5FE12A;
	shl.b32 	%r160, %r181, 6;
	cvt.u64.u32 	%rd48, %r160;
	and.b64  	%rd49, %rd48, 64;
	mov.u64 	%rd50, __cudart_sin_cos_coeffs;
	add.s64 	%rd51, %rd50, %rd49;
	mul.rn.f64 	%fd534, %fd854, %fd854;
	and.b32  	%r161, %r181, 1;
	setp.eq.b32 	%p56, %r161, 1;
	selp.f64 	%fd535, 0dBDA8FF8320FD8164, 0d3DE5DB65F9785EBA, %p56;
	ld.global.nc.v2.f64 	{%fd536, %fd537}, [%rd51];
	fma.rn.f64 	%fd538, %fd535, %fd534, %fd536;
	fma.rn.f64 	%fd539, %fd538, %fd534, %fd537;
	ld.global.nc.v2.f64 	{%fd540, %fd541}, [%rd51+16];
	fma.rn.f64 	%fd542, %fd539, %fd534, %fd540;
	fma.rn.f64 	%fd543, %fd542, %fd534, %fd541;
	ld.global.nc.v2.f64 	{%fd544, %fd545}, [%rd51+32];
	fma.rn.f64 	%fd546, %fd543, %fd534, %fd544;
	fma.rn.f64 	%fd547, %fd546, %fd534, %fd545;
	fma.rn.f64 	%fd548, %fd547, %fd854, %fd854;
	fma.rn.f64 	%fd549, %fd547, %fd534, 0d3FF0000000000000;
	selp.f64 	%fd550, %fd549, %fd548, %p56;
	and.b32  	%r162, %r181, 2;
	setp.eq.s32 	%p57, %r162, 0;
	mov.f64 	%fd551, 0d0000000000000000;
	sub.f64 	%fd552, %fd551, %fd550;
	selp.f64 	%fd553, %fd550, %fd552, %p57;
	mul.f64 	%fd554, %fd525, %fd553;
	mul.f64 	%fd555, %fd526, %fd125;
	sub.f64 	%fd556, %fd555, %fd554;
	neg.f64 	%fd557, %fd556;
	mul.f64 	%fd558, %fd826, %fd557;
	mul.f64 	%fd559, %fd811, %fd828;
	sub.f64 	%fd560, %fd558, %fd559;
	mul.f64 	%fd561, %fd818, %fd829;
	sub.f64 	%fd562, %fd560, %fd561;
	sub.f64 	%fd563, %fd823, %fd822;
	mul.f64 	%fd564, %fd827, %fd556;
	fma.rn.f64 	%fd565, %fd529, %fd563, %fd564;
	fma.rn.f64 	%fd566, %fd811, %fd829, %fd565;
	mul.f64 	%fd567, %fd818, %fd828;
	sub.f64 	%fd568, %fd566, %fd567;
	mul.f64 	%fd569, %fd529, %fd824;
	mul.f64 	%fd570, %fd556, %fd828;
	sub.f64 	%fd571, %fd569, %fd570;
	add.f64 	%fd572, %fd811, %fd811;
	mul.f64 	%fd573, %fd572, %fd826;
	sub.f64 	%fd574, %fd571, %fd573;
	mul.f64 	%fd575, %fd819, %fd827;
	sub.f64 	%fd576, %fd574, %fd575;
	mul.f64 	%fd577, %fd556, %fd829;
	mul.f64 	%fd578, %fd529, %fd825;
	sub.f64 	%fd579, %fd577, %fd578;
	fma.rn.f64 	%fd580, %fd572, %fd827, %fd579;
	mul.f64 	%fd581, %fd819, %fd826;
	sub.f64 	%fd582, %fd580, %fd581;
	mul.f64 	%fd583, %fd529, %fd826;
	mul.f64 	%fd584, %fd811, %fd824;
	sub.f64 	%fd585, %fd583, %fd584;
	mul.f64 	%fd586, %fd820, %fd825;
	sub.f64 	%fd587, %fd585, %fd586;
	sub.f64 	%fd588, %fd822, %fd855;
	mul.f64 	%fd589, %fd556, %fd588;
	mul.f64 	%fd590, %fd529, %fd827;
	sub.f64 	%fd591, %fd589, %fd590;
	fma.rn.f64 	%fd592, %fd811, %fd825, %fd591;
	mul.f64 	%fd593, %fd820, %fd824;
	sub.f64 	%fd594, %fd592, %fd593;
	add.f64 	%fd595, %fd529, %fd529;
	mul.f64 	%fd596, %fd595, %fd828;
	add.f64 	%fd597, %fd818, %fd820;
	sub.f64 	%fd598, %fd597, %fd819;
	mul.f64 	%fd599, %fd598, %fd822;
	sub.f64 	%fd600, %fd599, %fd596;
	add.f64 	%fd601, %fd556, %fd556;
	mul.f64 	%fd602, %fd601, %fd824;
	sub.f64 	%fd603, %fd596, %fd602;
	sub.f64 	%fd604, %fd603, %fd599;
	mul.f64 	%fd605, %fd4, 0d3FE0000000000000;
	fma.rn.f64 	%fd606, %fd605, %fd562, %fd829;
	fma.rn.f64 	%fd607, %fd605, %fd568, %fd828;
	fma.rn.f64 	%fd608, %fd605, %fd576, %fd827;
	fma.rn.f64 	%fd609, %fd605, %fd582, %fd826;
	fma.rn.f64 	%fd610, %fd605, %fd587, %fd825;
	fma.rn.f64 	%fd611, %fd605, %fd594, %fd824;
	fma.rn.f64 	%fd612, %fd605, %fd600, %fd823;
	fma.rn.f64 	%fd613, %fd605, %fd604, %fd822;
	fma.rn.f64 	%fd614, %fd605, %fd602, %fd855;
	mul.f64 	%fd615, %fd533, %fd116;
	mul.f64 	%fd616, %fd531, %fd120;
	sub.f64 	%fd617, %fd615, %fd616;
	mul.f64 	%fd618, %fd533, %fd125;
	mul.f64 	%fd619, %fd531, %fd553;
	sub.f64 	%fd620, %fd618, %fd619;
	neg.f64 	%fd621, %fd620;
	mul.f64 	%fd622, %fd609, %fd621;
	mul.f64 	%fd623, %fd811, %fd607;
	sub.f64 	%fd624, %fd622, %fd623;
	mul.f64 	%fd625, %fd818, %fd606;
	sub.f64 	%fd626, %fd624, %fd625;
	sub.f64 	%fd627, %fd612, %fd613;
	mul.f64 	%fd628, %fd620, %fd608;
	fma.rn.f64 	%fd629, %fd617, %fd627, %fd628;
	fma.rn.f64 	%fd630, %fd811, %fd606, %fd629;
	mul.f64 	%fd631, %fd818, %fd607;
	sub.f64 	%fd632, %fd630, %fd631;
	mul.f64 	%fd633, %fd617, %fd611;
	mul.f64 	%fd634, %fd620, %fd607;
	sub.f64 	%fd635, %fd633, %fd634;
	mul.f64 	%fd636, %fd572, %fd609;
	sub.f64 	%fd637, %fd635, %fd636;
	mul.f64 	%fd638, %fd819, %fd608;
	sub.f64 	%fd639, %fd637, %fd638;
	mul.f64 	%fd640, %fd620, %fd606;
	mul.f64 	%fd641, %fd617, %fd610;
	sub.f64 	%fd642, %fd640, %fd641;
	fma.rn.f64 	%fd643, %fd572, %fd608, %fd642;
	mul.f64 	%fd644, %fd819, %fd609;
	sub.f64 	%fd645, %fd643, %fd644;
	mul.f64 	%fd646, %fd617, %fd609;
	mul.f64 	%fd647, %fd811, %fd611;
	sub.f64 	%fd648, %fd646, %fd647;
	mul.f64 	%fd649, %fd820, %fd610;
	sub.f64 	%fd650, %fd648, %fd649;
	sub.f64 	%fd651, %fd613, %fd614;
	mul.f64 	%fd652, %fd620, %fd651;
	mul.f64 	%fd653, %fd617, %fd608;
	sub.f64 	%fd654, %fd652, %fd653;
	fma.rn.f64 	%fd655, %fd811, %fd610, %fd654;
	mul.f64 	%fd656, %fd820, %fd611;
	sub.f64 	%fd657, %fd655, %fd656;
	mul.f64 	%fd658, %fd617, 0dC000000000000000;
	mul.f64 	%fd659, %fd598, %fd613;
	fma.rn.f64 	%fd660, %fd658, %fd607, %fd659;
	add.f64 	%fd661, %fd617, %fd617;
	mul.f64 	%fd662, %fd661, %fd607;
	add.f64 	%fd663, %fd620, %fd620;
	mul.f64 	%fd664, %fd663, %fd611;
	sub.f64 	%fd665, %fd662, %fd664;
	sub.f64 	%fd666, %fd665, %fd659;
	fma.rn.f64 	%fd667, %fd605, %fd626, %fd829;
	fma.rn.f64 	%fd668, %fd605, %fd632, %fd828;
	fma.rn.f64 	%fd669, %fd605, %fd639, %fd827;
	fma.rn.f64 	%fd670, %fd605, %fd645, %fd826;
	fma.rn.f64 	%fd671, %fd605, %fd650, %fd825;
	fma.rn.f64 	%fd672, %fd605, %fd657, %fd824;
	fma.rn.f64 	%fd673, %fd605, %fd660, %fd823;
	fma.rn.f64 	%fd674, %fd605, %fd666, %fd822;
	fma.rn.f64 	%fd675, %fd605, %fd664, %fd855;
	mul.f64 	%fd676, %fd670, %fd621;
	mul.f64 	%fd677, %fd811, %fd668;
	sub.f64 	%fd678, %fd676, %fd677;
	mul.f64 	%fd679, %fd818, %fd667;
	sub.f64 	%fd680, %fd678, %fd679;
	sub.f64 	%fd681, %fd673, %fd674;
	mul.f64 	%fd682, %fd620, %fd669;
	fma.rn.f64 	%fd683, %fd617, %fd681, %fd682;
	fma.rn.f64 	%fd684, %fd811, %fd667, %fd683;
	mul.f64 	%fd685, %fd818, %fd668;
	sub.f64 	%fd686, %fd684, %fd685;
	mul.f64 	%fd687, %fd617, %fd672;
	mul.f64 	%fd688, %fd620, %fd668;
	sub.f64 	%fd689, %fd687, %fd688;
	mul.f64 	%fd690, %fd572, %fd670;
	sub.f64 	%fd691, %fd689, %fd690;
	mul.f64 	%fd692, %fd819, %fd669;
	sub.f64 	%fd693, %fd691, %fd692;
	mul.f64 	%fd694, %fd620, %fd667;
	mul.f64 	%fd695, %fd617, %fd671;
	sub.f64 	%fd696, %fd694, %fd695;
	fma.rn.f64 	%fd697, %fd572, %fd669, %fd696;
	mul.f64 	%fd698, %fd819, %fd670;
	sub.f64 	%fd699, %fd697, %fd698;
	mul.f64 	%fd700, %fd617, %fd670;
	mul.f64 	%fd701, %fd811, %fd672;
	sub.f64 	%fd702, %fd700, %fd701;
	mul.f64 	%fd703, %fd820, %fd671;
	sub.f64 	%fd704, %fd702, %fd703;
	sub.f64 	%fd705, %fd674, %fd675;
	mul.f64 	%fd706, %fd620, %fd705;
	mul.f64 	%fd707, %fd617, %fd669;
	sub.f64 	%fd708, %fd706, %fd707;
	fma.rn.f64 	%fd709, %fd811, %fd671, %fd708;
	mul.f64 	%fd710, %fd820, %fd672;
	sub.f64 	%fd711, %fd709, %fd710;
	mul.f64 	%fd712, %fd598, %fd674;
	fma.rn.f64 	%fd713, %fd658, %fd668, %fd712;
	mul.f64 	%fd714, %fd661, %fd668;
	mul.f64 	%fd715, %fd663, %fd672;
	sub.f64 	%fd716, %fd714, %fd715;
	sub.f64 	%fd717, %fd716, %fd712;
	fma.rn.f64 	%fd718, %fd4, %fd680, %fd829;
	fma.rn.f64 	%fd719, %fd4, %fd686, %fd828;
	fma.rn.f64 	%fd720, %fd4, %fd693, %fd827;
	fma.rn.f64 	%fd721, %fd4, %fd699, %fd826;
	fma.rn.f64 	%fd722, %fd4, %fd704, %fd825;
	fma.rn.f64 	%fd723, %fd4, %fd711, %fd824;
	fma.rn.f64 	%fd724, %fd4, %fd713, %fd823;
	fma.rn.f64 	%fd725, %fd4, %fd717, %fd822;
	fma.rn.f64 	%fd726, %fd4, %fd715, %fd855;
	mul.f64 	%fd727, %fd532, %fd116;
	mul.f64 	%fd728, %fd530, %fd120;
	sub.f64 	%fd729, %fd727, %fd728;
	mul.f64 	%fd730, %fd532, %fd125;
	mul.f64 	%fd731, %fd530, %fd553;
	sub.f64 	%fd732, %fd730, %fd731;
	neg.f64 	%fd733, %fd732;
	mul.f64 	%fd734, %fd721, %fd733;
	mul.f64 	%fd735, %fd811, %fd719;
	sub.f64 	%fd736, %fd734, %fd735;
	mul.f64 	%fd737, %fd818, %fd718;
	sub.f64 	%fd738, %fd736, %fd737;
	sub.f64 	%fd739, %fd724, %fd725;
	mul.f64 	%fd740, %fd732, %fd720;
	fma.rn.f64 	%fd741, %fd729, %fd739, %fd740;
	fma.rn.f64 	%fd742, %fd811, %fd718, %fd741;
	mul.f64 	%fd743, %fd818, %fd719;
	sub.f64 	%fd744, %fd742, %fd743;
	mul.f64 	%fd745, %fd729, %fd723;
	mul.f64 	%fd746, %fd732, %fd719;
	sub.f64 	%fd747, %fd745, %fd746;
	mul.f64 	%fd748, %fd572, %fd721;
	sub.f64 	%fd749, %fd747, %fd748;
	mul.f64 	%fd750, %fd819, %fd720;
	sub.f64 	%fd751, %fd749, %fd750;
	mul.f64 	%fd752, %fd732, %fd718;
	mul.f64 	%fd753, %fd729, %fd722;
	sub.f64 	%fd754, %fd752, %fd753;
	fma.rn.f64 	%fd755, %fd572, %fd720, %fd754;
	mul.f64 	%fd756, %fd819, %fd721;
	sub.f64 	%fd757, %fd755, %fd756;
	mul.f64 	%fd758, %fd729, %fd721;
	mul.f64 	%fd759, %fd811, %fd723;
	sub.f64 	%fd760, %fd758, %fd759;
	mul.f64 	%fd761, %fd820, %fd722;
	sub.f64 	%fd762, %fd760, %fd761;
	sub.f64 	%fd763, %fd725, %fd726;
	mul.f64 	%fd764, %fd732, %fd763;
	mul.f64 	%fd765, %fd729, %fd720;
	sub.f64 	%fd766, %fd764, %fd765;
	fma.rn.f64 	%fd767, %fd811, %fd722, %fd766;
	mul.f64 	%fd768, %fd820, %fd723;
	sub.f64 	%fd769, %fd767, %fd768;
	add.f64 	%fd770, %fd729, %fd729;
	mul.f64 	%fd771, %fd770, %fd719;
	mul.f64 	%fd772, %fd598, %fd725;
	sub.f64 	%fd773, %fd772, %fd771;
	add.f64 	%fd774, %fd732, %fd732;
	mul.f64 	%fd775, %fd774, %fd723;
	sub.f64 	%fd776, %fd771, %fd775;
	sub.f64 	%fd777, %fd776, %fd772;
	add.f64 	%fd778, %fd562, %fd738;
	add.f64 	%fd779, %fd626, %fd680;
	fma.rn.f64 	%fd780, %fd779, 0d4000000000000000, %fd778;
	fma.rn.f64 	%fd829, %fd9, %fd780, %fd829;
	add.f64 	%fd781, %fd568, %fd744;
	add.f64 	%fd782, %fd632, %fd686;
	fma.rn.f64 	%fd783, %fd782, 0d4000000000000000, %fd781;
	fma.rn.f64 	%fd828, %fd9, %fd783, %fd828;
	add.f64 	%fd784, %fd576, %fd751;
	add.f64 	%fd785, %fd639, %fd693;
	fma.rn.f64 	%fd786, %fd785, 0d4000000000000000, %fd784;
	fma.rn.f64 	%fd827, %fd9, %fd786, %fd827;
	add.f64 	%fd787, %fd582, %fd757;
	add.f64 	%fd788, %fd645, %fd699;
	fma.rn.f64 	%fd789, %fd788, 0d4000000000000000, %fd787;
	fma.rn.f64 	%fd826, %fd9, %fd789, %fd826;
	add.f64 	%fd790, %fd587, %fd762;
	add.f64 	%fd791, %fd650, %fd704;
	fma.rn.f64 	%fd792, %fd791, 0d4000000000000000, %fd790;
	fma.rn.f64 	%fd825, %fd9, %fd792, %fd825;
	add.f64 	%fd793, %fd594, %fd769;
	add.f64 	%fd794, %fd657, %fd711;
	fma.rn.f64 	%fd795, %fd794, 0d4000000000000000, %fd793;
	fma.rn.f64 	%fd824, %fd9, %fd795, %fd824;
	add.f64 	%fd796, %fd600, %fd773;
	add.f64 	%fd797, %fd660, %fd713;
	fma.rn.f64 	%fd798, %fd797, 0d4000000000000000, %fd796;
	fma.rn.f64 	%fd823, %fd9, %fd798, %fd823;
	add.f64 	%fd799, %fd604, %fd777;
	add.f64 	%fd800, %fd666, %fd717;
	fma.rn.f64 	%fd801, %fd800, 0d4000000000000000, %fd799;
	fma.rn.f64 	%fd822, %fd9, %fd801, %fd822;
	add.f64 	%fd802, %fd602, %fd775;
	add.f64 	%fd803, %fd664, %fd715;
	fma.rn.f64 	%fd804, %fd803, 0d4000000000000000, %fd802;
	fma.rn.f64 	%fd855, %fd9, %fd804, %fd855;
	add.f64 	%fd830, %fd830, 0d3FF0000000000000;
	add.s32 	%r163, %r163, 1;
	setp.ne.s32 	%p58, %r163, 0;
	@%p58 bra 	$L__BB0_2;
$L__BB0_63:
	ld.param.u64 	%rd55, [_Z22simOBEcudaCrossPoltestPdPKdS1_S1_dddddd_param_0];
	cvta.to.global.u64 	%rd52, %rd55;
	mul.wide.s32 	%rd53, %r1, 8;
	add.s64 	%rd54, %rd52, %rd53;
	st.global.f64 	[%rd54], %fd855;
	ret;

}
.func  (.param .align 16 .b8 func_retval0[16]) __internal_trig_reduction_slowpathd(
	.param .b64 __internal_trig_reduction_slowpathd_param_0
)
{
	.local .align 8 .b8 	__local_depot1[40];
	.reg .b64 	%SP;
	.reg .b64 	%SPL;
	.reg .pred 	%p<10>;
	.reg .b32 	%r<47>;
	.reg .b64 	%rd<74>;
	.reg .b64 	%fd<5>;

	mov.u64 	%SPL, __local_depot1;
	ld.param.f64 	%fd4, [__internal_trig_reduction_slowpathd_param_0];
	add.u64 	%rd1, %SPL, 0;
	{
	.reg .b32 %temp; 
	mov.b64 	{%temp, %r1}, %fd4;
	}
	shr.u32 	%r2, %r1, 20;
	and.b32  	%r3, %r2, 2047;
	setp.eq.s32 	%p1, %r3, 2047;
	mov.b32 	%r46, 0;
	@%p1 bra 	$L__BB1_9;
	add.s32 	%r20, %r3, -1024;
	mov.b64 	%rd20, %fd4;
	shl.b64 	%rd2, %rd20, 11;
	shr.u32 	%r4, %r20, 6;
	sub.s32 	%r45, 15, %r4;
	sub.s32 	%r21, 19, %r4;
	setp.lt.u32 	%p2, %r20, 128;
	selp.b32 	%r6, 18, %r21, %p2;
	setp.ge.s32 	%p3, %r45, %r6;
	mov.b64 	%rd70, 0;
	@%p3 bra 	$L__BB1_4;
	add.s32 	%r23, %r6, %r4;
	neg.s32 	%r43, %r23;
	or.b64  	%rd3, %rd2, -9223372036854775808;
	mov.b64 	%rd70, 0;
	mov.b32 	%r42, 0;
	mov.u64 	%rd25, __cudart_i2opi_d;
	mov.u32 	%r44, %r45;
$L__BB1_3:
	.pragma "nounroll";
	mul.wide.s32 	%rd22, %r42, 8;
	add.s64 	%rd23, %rd1, %rd22;
	mul.wide.s32 	%rd24, %r44, 8;
	add.s64 	%rd26, %rd25, %rd24;
	ld.global.nc.u64 	%rd27, [%rd26];
	{
	.reg .u32 %r0, %r1, %r2, %r3, %alo, %ahi, %blo, %bhi, %clo, %chi;
	mov.b64 	{%alo,%ahi}, %rd27;
	mov.b64 	{%blo,%bhi}, %rd3;
	mov.b64 	{%clo,%chi}, %rd70;
	mad.lo.cc.u32 	%r0, %alo, %blo, %clo;
	madc.hi.cc.u32 	%r1, %alo, %blo, %chi;
	madc.hi.u32 	%r2, %alo, %bhi, 0;
	mad.lo.cc.u32 	%r1, %alo, %bhi, %r1;
	madc.hi.cc.u32 	%r2, %ahi, %blo, %r2;
	madc.hi.u32 	%r3, %ahi, %bhi, 0;
	mad.lo.cc.u32 	%r1, %ahi, %blo, %r1;
	madc.lo.cc.u32 	%r2, %ahi, %bhi, %r2;
	addc.u32 	%r3, %r3, 0;
	mov.b64 	%rd28, {%r0,%r1};
	mov.b64 	%rd70, {%r2,%r3};
	}
	st.local.u64 	[%rd23], %rd28;
	add.s32 	%r44, %r44, 1;
	add.s32 	%r43, %r43, 1;
	add.s32 	%r42, %r42, 1;
	setp.ne.s32 	%p4, %r43, -15;
	mov.u32 	%r45, %r6;
	@%p4 bra 	$L__BB1_3;
$L__BB1_4:
	cvt.s64.s32 	%rd29, %r45;
	cvt.u64.u32 	%rd30, %r4;
	add.s64 	%rd31, %rd30, %rd29;
	shl.b64 	%rd32, %rd31, 3;
	add.s64 	%rd33, %rd1, %rd32;
	st.local.u64 	[%rd33+-120], %rd70;
	and.b32  	%r15, %r2, 63;
	ld.local.u64 	%rd72, [%rd1+16];
	ld.local.u64 	%rd71, [%rd1+24];
	setp.eq.s32 	%p5, %r15, 0;
	@%p5 bra 	$L__BB1_6;
	shl.b64 	%rd34, %rd71, %r15;
	shr.u64 	%rd35, %rd72, 1;
	xor.b32  	%r24, %r15, 63;
	shr.u64 	%rd36, %rd35, %r24;
	or.b64  	%rd71, %rd34, %rd36;
	ld.local.u64 	%rd37, [%rd1+8];
	shl.b64 	%rd38, %rd72, %r15;
	shr.u64 	%rd39, %rd37, 1;
	shr.u64 	%rd40, %rd39, %r24;
	or.b64  	%rd72, %rd38, %rd40;
$L__BB1_6:
	and.b32  	%r25, %r1, -2147483648;
	shr.u64 	%rd41, %rd71, 62;
	cvt.u32.u64 	%r26, %rd41;
	mov.b64 	{%r27, %r28}, %rd71;
	mov.b64 	{%r29, %r30}, %rd72;
	shf.l.wrap.b32 	%r31, %r30, %r27, 2;
	shf.l.wrap.b32 	%r32, %r27, %r28, 2;
	mov.b64 	%rd42, {%r31, %r32};
	shl.b64 	%rd43, %rd72, 2;
	shr.u64 	%rd44, %rd42, 63;
	cvt.u32.u64 	%r33, %rd44;
	add.s32 	%r34, %r33, %r26;
	setp.eq.s32 	%p6, %r25, 0;
	neg.s32 	%r35, %r34;
	selp.b32 	%r46, %r34, %r35, %p6;
	setp.gt.s64 	%p7, %rd42, -1;
	mov.b64 	%rd45, 0;
	{
	.reg .u32 %r0, %r1, %r2, %r3, %a0, %a1, %a2, %a3, %b0, %b1, %b2, %b3;
	mov.b64 	{%a0,%a1}, %rd45;
	mov.b64 	{%a2,%a3}, %rd45;
	mov.b64 	{%b0,%b1}, %rd43;
	mov.b64 	{%b2,%b3}, %rd42;
	sub.cc.u32 	%r0, %a0, %b0;
	subc.cc.u32 	%r1, %a1, %b1;
	subc.cc.u32 	%r2, %a2, %b2;
	subc.u32 	%r3, %a3, %b3;
	mov.b64 	%rd46, {%r0,%r1};
	mov.b64 	%rd47, {%r2,%r3};
	}
	xor.b32  	%r36, %r25, -2147483648;
	selp.b64 	%rd73, %rd42, %rd47, %p7;
	selp.b64 	%rd14, %rd43, %rd46, %p7;
	selp.b32 	%r17, %r25, %r36, %p7;
	clz.b64 	%r37, %rd73;
	cvt.u64.u32 	%rd15, %r37;
	setp.eq.s32 	%p8, %r37, 0;
	@%p8 bra 	$L__BB1_8;
	cvt.u32.u64 	%r38, %rd15;
	and.b32  	%r39, %r38, 63;
	shl.b64 	%rd48, %rd73, %r39;
	shr.u64 	%rd49, %rd14, 1;
	not.b32 	%r40, %r38;
	and.b32  	%r41, %r40, 63;
	shr.u64 	%rd50, %rd49, %r41;
	or.b64  	%rd73, %rd48, %rd50;
$L__BB1_8:
	mov.b64 	%rd51, -3958705157555305931;
	{
	.reg .u32 %r0, %r1, %r2, %r3, %alo, %ahi, %blo, %bhi;
	mov.b64 	{%alo,%ahi}, %rd73;
	mov.b64 	{%blo,%bhi}, %rd51;
	mul.lo.u32 	%r0, %alo, %blo;
	mul.hi.u32 	%r1, %alo, %blo;
	mad.lo.cc.u32 	%r1, %alo, %bhi, %r1;
	madc.hi.u32 	%r2, %alo, %bhi, 0;
	mad.lo.cc.u32 	%r1, %ahi, %blo, %r1;
	madc.hi.cc.u32 	%r2, %ahi, %blo, %r2;
	madc.hi.u32 	%r3, %ahi, %bhi, 0;
	mad.lo.cc.u32 	%r2, %ahi, %bhi, %r2;
	addc.u32 	%r3, %r3, 0;
	mov.b64 	%rd52, {%r0,%r1};
	mov.b64 	%rd53, {%r2,%r3};
	}
	setp.gt.s64 	%p9, %rd53, 0;
	{
	.reg .u32 %r0, %r1, %r2, %r3, %a0, %a1, %a2, %a3, %b0, %b1, %b2, %b3;
	mov.b64 	{%a0,%a1}, %rd52;
	mov.b64 	{%a2,%a3}, %rd53;
	mov.b64 	{%b0,%b1}, %rd52;
	mov.b64 	{%b2,%b3}, %rd53;
	add.cc.u32 	%r0, %a0, %b0;
	addc.cc.u32 	%r1, %a1, %b1;
	addc.cc.u32 	%r2, %a2, %b2;
	addc.u32 	%r3, %a3, %b3;
	mov.b64 	%rd54, {%r0,%r1};
	mov.b64 	%rd55, {%r2,%r3};
	}
	selp.b64 	%rd56, %rd55, %rd53, %p9;
	selp.s64 	%rd57, -1, 0, %p9;
	sub.s64 	%rd58, %rd57, %rd15;
	cvt.u64.u32 	%rd59, %r17;
	shl.b64 	%rd60, %rd59, 32;
	add.s64 	%rd61, %rd56, 1;
	shr.u64 	%rd62, %rd61, 10;
	add.s64 	%rd63, %rd62, 1;
	shr.u64 	%rd64, %rd63, 1;
	shl.b64 	%rd65, %rd58, 52;
	add.s64 	%rd66, %rd65, %rd64;
	add.s64 	%rd67, %rd66, 4602678819172646912;
	or.b64  	%rd68, %rd67, %rd60;
	mov.b64 	%fd4, %rd68;
$L__BB1_9:
	st.param.f64 	[func_retval0], %fd4;
	st.param.b32 	[func_retval0+8], %r46;
	ret;

}


// ===== COMPILED SASS (sm_100) =====

	.target	sm_100

	.elftype	@"ET_EXEC"


//--------------------- .note.nv.tkinfo           --------------------------
	.section	.note.nv.tkinfo,"",@"SHT_NOTE"
	.sectionflags	@"SHF_NOTE_NV_TKINFO"
	.tkinfo
        /*0018*/ 	.word	0x00000002
        /*0030*/ 	.string	""
        /*0030*/ 	.string	"ptxas"
        /*0030*/ 	.string	"Cuda compilation tools, release 13.0, V13.0.88"
        /*0030*/ 	.string	"Build cuda_13.0.r13.0/compiler.36424714_0"
        /*0030*/ 	.string	"-arch sm_100 -m 64 "



//--------------------- .note.nv.cuinfo           --------------------------
	.section	.note.nv.cuinfo,"",@"SHT_NOTE"
	.sectionflags	@"SHF_NOTE_NV_CUINFO"
        /*0018*/ 	.short	0x0002
        /*001a*/ 	.short	0x0064
        /*001c*/ 	.short	0x0082
	.zero		2


//--------------------- .nv.info                  --------------------------
	.section	.nv.info,"",@"SHT_CUDA_INFO"
	.align	4


	//----- nvinfo : EIATTR_REGCOUNT
	.align		4
        /*0000*/ 	.byte	0x04, 0x2f
        /*0002*/ 	.short	(.L_3 - .L_2)
	.align		4
.L_2:
        /*0004*/ 	.word	index@(_Z22simOBEcudaCrossPoltestPdPKdS1_S1_dddddd)
        /*0008*/ 	.word	0x0000007c


	//----- nvinfo : EIATTR_FRAME_SIZE
	.align		4
.L_3:
        /*000c*/ 	.byte	0x04, 0x11
        /*000e*/ 	.short	(.L_5 - .L_4)
	.align		4
.L_4:
        /*0010*/ 	.word	index@($_Z22simOBEcudaCrossPoltestPdPKdS1_S1_dddddd$__internal_trig_reduction_slowpathd)
        /*0014*/ 	.word	0x00000028


	//----- nvinfo : EIATTR_FRAME_SIZE
	.align		4
.L_5:
        /*0018*/ 	.byte	0x04, 0x11
        /*001a*/ 	.short	(.L_7 - .L_6)
	.align		4
.L_6:
        /*001c*/ 	.word	index@($__internal_0_$__cuda_sm20_div_rn_f64_full)
        /*0020*/ 	.word	0x00000028


	//----- nvinfo : EIATTR_FRAME_SIZE
	.align		4
.L_7:
        /*0024*/ 	.byte	0x04, 0x11
        /*0026*/ 	.short	(.L_9 - .L_8)
	.align		4
.L_8:
        /*0028*/ 	.word	index@(_Z22simOBEcudaCrossPoltestPdPKdS1_S1_dddddd)
        /*002c*/ 	.word	0x00000028


	//----- nvinfo : EIATTR_MIN_STACK_SIZE
	.align		4
.L_9:
        /*0030*/ 	.byte	0x04, 0x12
        /*0032*/ 	.short	(.L_11 - .L_10)
	.align		4
.L_10:
        /*0034*/ 	.word	index@(_Z22simOBEcudaCrossPoltestPdPKdS1_S1_dddddd)
        /*0038*/ 	.word	0x00000028
.L_11:


//--------------------- .nv.compat                --------------------------
	.section	.nv.compat,"",@"SHT_CUDA_COMPAT_INFO"
	.align	4
        /*0000*/ 	.byte	0x02, 0x09, 0x00, 0x00, 0x02, 0x02, 0x01, 0x00, 0x02, 0x05, 0x05, 0x00, 0x03, 0x07, 0x01, 0x01
        /*0010*/ 	.byte	0x02, 0x03, 0x00, 0x00, 0x02, 0x06, 0x01, 0x00, 0x04, 0x0b, 0x08, 0x00, 0x01, 0x00, 0x00, 0x00
        /*0020*/ 	.byte	0x00, 0x00, 0x00, 0x00


//--------------------- .nv.info._Z22simOBEcudaCrossPoltestPdPKdS1_S1_dddddd --------------------------
	.section	.nv.info._Z22simOBEcudaCrossPoltestPdPKdS1_S1_dddddd,"",@"SHT_CUDA_INFO"
	.sectionflags	@""
	.align	4


	//----- nvinfo : EIATTR_CUDA_API_VERSION
	.align		4
        /*0000*/ 	.byte	0x04, 0x37
        /*0002*/ 	.short	(.L_13 - .L_12)
.L_12:
        /*0004*/ 	.word	0x00000082


	//----- nvinfo : EIATTR_KPARAM_INFO
	.align		4
.L_13:
        /*0008*/ 	.byte	0x04, 0x17
        /*000a*/ 	.short	(.L_15 - .L_14)
.L_14:
        /*000c*/ 	.word	0x00000000
        /*0010*/ 	.short	0x0009
        /*0012*/ 	.short	0x0048
        /*0014*/ 	.byte	0x00, 0xf0, 0x21, 0x00


	//----- nvinfo : EIATTR_KPARAM_INFO
	.align		4
.L_15:
        /*0018*/ 	.byte	0x04, 0x17
        /*001a*/ 	.short	(.L_17 - .L_16)
.L_16:
        /*001c*/ 	.word	0x00000000
        /*0020*/ 	.short	0x0008
        /*0022*/ 	.short	0x0040
        /*0024*/ 	.byte	0x00, 0xf0, 0x21, 0x00


	//----- nvinfo : EIATTR_KPARAM_INFO
	.align		4
.L_17:
        /*0028*/ 	.byte	0x04, 0x17
        /*002a*/ 	.short	(.L_19 - .L_18)
.L_18:
        /*002c*/ 	.word	0x00000000
        /*0030*/ 	.short	0x0007
        /*0032*/ 	.short	0x0038
        /*0034*/ 	.byte	0x00, 0xf0, 0x21, 0x00


	//----- nvinfo : EIATTR_KPARAM_INFO
	.align		4
.L_19:
        /*0038*/ 	.byte	0x04, 0x17
        /*003a*/ 	.short	(.L_21 - .L_20)
.L_20:
        /*003c*/ 	.word	0x00000000
        /*0040*/ 	.short	0x0006
        /*0042*/ 	.short	0x0030
        /*0044*/ 	.byte	0x00, 0xf0, 0x21, 0x00


	//----- nvinfo : EIATTR_KPARAM_INFO
	.align		4
.L_21:
        /*0048*/ 	.byte	0x04, 0x17
        /*004a*/ 	.short	(.L_23 - .L_22)
.L_22:
        /*004c*/ 	.word	0x00000000
        /*0050*/ 	.short	0x0005
        /*0052*/ 	.short	0x0028
        /*0054*/ 	.byte	0x00, 0xf0, 0x21, 0x00


	//----- nvinfo : EIATTR_KPARAM_INFO
	.align		4
.L_23:
        /*0058*/ 	.byte	0x04, 0x17
        /*005a*/ 	.short	(.L_25 - .L_24)
.L_24:
        /*005c*/ 	.word	0x00000000
        /*0060*/ 	.short	0x0004
        /*0062*/ 	.short	0x0020
        /*0064*/ 	.byte	0x00, 0xf0, 0x21, 0x00


	//----- nvinfo : EIATTR_KPARAM_INFO
	.align		4
.L_25:
        /*0068*/ 	.byte	0x04, 0x17
        /*006a*/ 	.short	(.L_27 - .L_26)
.L_26:
        /*006c*/ 	.word	0x00000000
        /*0070*/ 	.short	0x0003
        /*0072*/ 	.short	0x0018
        /*0074*/ 	.byte	0x00, 0xf5, 0x21, 0x00


	//----- nvinfo : EIATTR_KPARAM_INFO
	.align		4
.L_27:
        /*0078*/ 	.byte	0x04, 0x17
        /*007a*/ 	.short	(.L_29 - .L_28)
.L_28:
        /*007c*/ 	.word	0x00000000
        /*0080*/ 	.short	0x0002
        /*0082*/ 	.short	0x0010
        /*0084*/ 	.byte	0x00, 0xf5, 0x21, 0x00


	//----- nvinfo : EIATTR_KPARAM_INFO
	.align		4
.L_29:
        /*0088*/ 	.byte	0x04, 0x17
        /*008a*/ 	.short	(.L_31 - .L_30)
.L_30:
        /*008c*/ 	.word	0x00000000
        /*0090*/ 	.short	0x0001
        /*0092*/ 	.short	0x0008
        /*0094*/ 	.byte	0x00, 0xf5, 0x21, 0x00


	//----- nvinfo : EIATTR_KPARAM_INFO
	.align		4
.L_31:
        /*0098*/ 	.byte	0x04, 0x17
        /*009a*/ 	.short	(.L_33 - .L_32)
.L_32:
        /*009c*/ 	.word	0x00000000
        /*00a0*/ 	.short	0x0000
        /*00a2*/ 	.short	0x0000
        /*00a4*/ 	.byte	0x00, 0xf5, 0x21, 0x00


	//----- nvinfo : EIATTR_SPARSE_MMA_MASK
	.align		4
.L_33:
        /*00a8*/ 	.byte	0x03, 0x50
        /*00aa*/ 	.short	0x0000


	//----- nvinfo : EIATTR_MAXREG_COUNT
	.align		4
        /*00ac*/ 	.byte	0x03, 0x1b
        /*00ae*/ 	.short	0x00ff


	//----- nvinfo : EIATTR_MERCURY_ISA_VERSION
	.align		4
        /*00b0*/ 	.byte	0x03, 0x5f
        /*00b2*/ 	.short	0x0101


	//----- nvinfo : EIATTR_VRC_CTA_INIT_COUNT
	.align		4
        /*00b4*/ 	.byte	0x02, 0x4a
	.zero		1
	.zero		1


	//----- nvinfo : EIATTR_EXIT_INSTR_OFFSETS
	.align		4
        /*00b8*/ 	.byte	0x04, 0x1c
        /*00ba*/ 	.short	(.L_35 - .L_34)


	//   ....[0]....
.L_34:
        /*00bc*/ 	.word	0x00006550


	//----- nvinfo : EIATTR_CRS_STACK_SIZE
	.align		4
.L_35:
        /*00c0*/ 	.byte	0x04, 0x1e
        /*00c2*/ 	.short	(.L_37 - .L_36)
.L_36:
        /*00c4*/ 	.word	0x00000000


	//----- nvinfo : EIATTR_CBANK_PARAM_SIZE
	.align		4
.L_37:
        /*00c8*/ 	.byte	0x03, 0x19
        /*00ca*/ 	.short	0x0050


	//----- nvinfo : EIATTR_PARAM_CBANK
	.align		4
        /*00cc*/ 	.byte	0x04, 0x0a
        /*00ce*/ 	.short	(.L_39 - .L_38)
	.align		4
.L_38:
        /*00d0*/ 	.word	index@(.nv.constant0._Z22simOBEcudaCrossPoltestPdPKdS1_S1_dddddd)
        /*00d4*/ 	.short	0x0380
        /*00d6*/ 	.short	0x0050


	//----- nvinfo : EIATTR_SW_WAR
	.align		4
.L_39:
        /*00d8*/ 	.byte	0x04, 0x36
        /*00da*/ 	.short	(.L_41 - .L_40)
.L_40:
        /*00dc*/ 	.word	0x00000008
.L_41:


//--------------------- .nv.callgraph             --------------------------
	.section	.nv.callgraph,"",@"SHT_CUDA_CALLGRAPH"
	.align	4
	.sectionentsize	8
	.align		4
        /*0000*/ 	.word	0x00000000
	.align		4
        /*0004*/ 	.word	0xffffffff
	.align		4
        /*0008*/ 	.word	0x00000000
	.align		4
        /*000c*/ 	.word	0xfffffffe
	.align		4
        /*0010*/ 	.word	0x00000000
	.align		4
        /*0014*/ 	.word	0xfffffffd
	.align		4
        /*0018*/ 	.word	0x00000000
	.align		4
        /*001c*/ 	.word	0xfffffffc


//--------------------- .nv.constant4             --------------------------
	.section	.nv.constant4,"a",@progbits
	.align	8
	.align		8
.nv.constant4:
        /*0000*/ 	.dword	__cudart_i2opi_d
	.align		8
        /*0008*/ 	.dword	__cudart_sin_cos_coeffs


//--------------------- .text._Z22simOBEcudaCrossPoltestPdPKdS1_S1_dddddd --------------------------
	.section	.text._Z22simOBEcudaCrossPoltestPdPKdS1_S1_dddddd,"ax",@progbits
	.align	128
        .global         _Z22simOBEcudaCrossPoltestPdPKdS1_S1_dddddd
        .type           _Z22simOBEcudaCrossPoltestPdPKdS1_S1_dddddd,@function
        .size           _Z22simOBEcudaCrossPoltestPdPKdS1_S1_dddddd,(.L_x_104 - _Z22simOBEcudaCrossPoltestPdPKdS1_S1_dddddd)
        .other          _Z22simOBEcudaCrossPoltestPdPKdS1_S1_dddddd,@"STO_CUDA_ENTRY STV_DEFAULT"
_Z22simOBEcudaCrossPoltestPdPKdS1_S1_dddddd:
.text._Z22simOBEcudaCrossPoltestPdPKdS1_S1_dddddd:
[----:B------:R-:W0:Y:S01]  /*0000*/  LDC R1, c[0x0][0x37c] ;  /* 0x0000df00ff017b82 */ /* 0x000e220000000800 */
[----:B------:R-:W1:Y:S07]  /*0010*/  S2R R5, SR_TID.X ;  /* 0x0000000000057919 */ /* 0x000e6e0000002100 */
[----:B------:R-:W1:Y:S01]  /*0020*/  S2UR UR4, SR_CTAID.X ;  /* 0x00000000000479c3 */ /* 0x000e620000002500 */
[----:B------:R-:W2:Y:S01]  /*0030*/  LDCU.64 UR8, c[0x0][0x358] ;  /* 0x00006b00ff0877ac */ /* 0x000ea20008000a00 */
[----:B0-----:R-:W-:-:S06]  /*0040*/  VIADD R1, R1, 0xffffffd8 ;  /* 0xffffffd801017836 */ /* 0x001fcc0000000000 */
[----:B------:R-:W1:Y:S08]  /*0050*/  LDC R62, c[0x0][0x360] ;  /* 0x0000d800ff3e7b82 */ /* 0x000e700000000800 */
[----:B------:R-:W0:Y:S08]  /*0060*/  LDC.64 R2, c[0x0][0x390] ;  /* 0x0000e400ff027b82 */ /* 0x000e300000000a00 */
[----:B------:R-:W3:Y:S01]  /*0070*/  LDC.64 R36, c[0x0][0x388] ;  /* 0x0000e200ff247b82 */ /* 0x000ee20000000a00 */
[----:B-1----:R-:W-:-:S04]  /*0080*/  IMAD R62, R62, UR4, R5 ;  /* 0x000000043e3e7c24 */ /* 0x002fc8000f8e0205 */
[----:B0-----:R-:W-:-:S06]  /*0090*/  IMAD.WIDE R2, R62, 0x8, R2 ;  /* 0x000000083e027825 */ /* 0x001fcc00078e0202 */
[----:B--2---:R-:W2:Y:S01]  /*00a0*/  LDG.E.64 R2, desc[UR8][R2.64] ;  /* 0x0000000802027981 */ /* 0x004ea2000c1e1b00 */
[----:B---3--:R-:W-:-:S06]  /*00b0*/  IMAD.WIDE R36, R62, 0x8, R36 ;  /* 0x000000083e247825 */ /* 0x008fcc00078e0224 */
[----:B------:R-:W5:Y:S01]  /*00c0*/  LDG.E.64 R36, desc[UR8][R36.64] ;  /* 0x0000000824247981 */ /* 0x000f62000c1e1b00 */
[----:B------:R-:W0:Y:S01]  /*00d0*/  MUFU.RCP64H R5, 180 ;  /* 0x4066800000057908 */ /* 0x000e220000001800 */
[----:B------:R-:W-:Y:S01]  /*00e0*/  IMAD.MOV.U32 R8, RZ, RZ, 0x0 ;  /* 0x00000000ff087424 */ /* 0x000fe200078e00ff */
[----:B------:R-:W-:Y:S01]  /*00f0*/  UMOV UR4, 0x60000000 ;  /* 0x6000000000047882 */ /* 0x000fe20000000000 */
[----:B------:R-:W-:Y:S01]  /*0100*/  IMAD.MOV.U32 R9, RZ, RZ, 0x40668000 ;  /* 0x40668000ff097424 */ /* 0x000fe200078e00ff */
[----:B------:R-:W-:Y:S01]  /*0110*/  UMOV UR5, 0x400921fb ;  /* 0x400921fb00057882 */ /* 0x000fe20000000000 */
[----:B------:R-:W-:Y:S01]  /*0120*/  IMAD.MOV.U32 R4, RZ, RZ, 0x1 ;  /* 0x00000001ff047424 */ /* 0x000fe200078e00ff */
[----:B------:R-:W-:Y:S05]  /*0130*/  BSSY.RECONVERGENT B0, `(.L_x_0) ;  /* 0x0000016000007945 */ /* 0x000fea0003800200 */
[----:B0-----:R-:W-:-:S08]  /*0140*/  DFMA R6, R4, -R8, 1 ;  /* 0x3ff000000406742b */ /* 0x001fd00000000808 */
[----:B------:R-:W-:-:S08]  /*0150*/  DFMA R6, R6, R6, R6 ;  /* 0x000000060606722b */ /* 0x000fd00000000006 */
[----:B------:R-:W-:-:S08]  /*0160*/  DFMA R6, R4, R6, R4 ;  /* 0x000000060406722b */ /* 0x000fd00000000004 */
[----:B------:R-:W-:-:S08]  /*0170*/  DFMA R8, R6, -R8, 1 ;  /* 0x3ff000000608742b */ /* 0x000fd00000000808 */
[----:B------:R-:W-:Y:S02]  /*0180*/  DFMA R8, R6, R8, R6 ;  /* 0x000000080608722b */ /* 0x000fe40000000006 */
[----:B--2---:R-:W-:-:S08]  /*0190*/  DMUL R4, R2, UR4 ;  /* 0x0000000402047c28 */ /* 0x004fd00008000000 */
[----:B------:R-:W-:Y:S02]  /*01a0*/  DMUL R2, R4, R8 ;  /* 0x0000000804027228 */ /* 0x000fe40000000000 */
[----:B------:R-:W-:-:S06]  /*01b0*/  FSETP.GEU.AND P1, PT, |R5|, 6.5827683646048100446e-37, PT ;  /* 0x036000000500780b */ /* 0x000fcc0003f2e200 */
[----:B------:R-:W-:-:S08]  /*01c0*/  DFMA R6, R2, -180, R4 ;  /* 0xc06680000206782b */ /* 0x000fd00000000004 */
[----:B------:R-:W-:-:S10]  /*01d0*/  DFMA R2, R8, R6, R2 ;  /* 0x000000060802722b */ /* 0x000fd40000000002 */
[----:B------:R-:W-:-:S05]  /*01e0*/  FFMA R0, RZ, 3.6015625, R3 ;  /* 0x40668000ff007823 */ /* 0x000fca0000000003 */
[----:B------:R-:W-:-:S13]  /*01f0*/  FSETP.GT.AND P0, PT, |R0|, 1.469367938527859385e-39, PT ;  /* 0x001000000000780b */ /* 0x000fda0003f04200 */
[----:B------:R-:W-:Y:S05]  /*0200*/  @P0 BRA P1, `(.L_x_1) ;  /* 0x0000000000200947 */ /* 0x000fea0000800000 */
[----:B------:R-:W-:Y:S01]  /*0210*/  IMAD.MOV.U32 R28, RZ, RZ, R4 ;  /* 0x000000ffff1c7224 */ /* 0x000fe200078e0004 */
[----:B------:R-:W-:Y:S01]  /*0220*/  MOV R0, 0x270 ;  /* 0x0000027000007802 */ /* 0x000fe20000000f00 */
[----:B------:R-:W-:Y:S02]  /*0230*/  IMAD.MOV.U32 R29, RZ, RZ, R5 ;  /* 0x000000ffff1d7224 */ /* 0x000fe400078e0005 */
[----:B------:R-:W-:Y:S02]  /*0240*/  IMAD.MOV.U32 R24, RZ, RZ, RZ ;  /* 0x000000ffff187224 */ /* 0x000fe400078e00ff */
[----:B------:R-:W-:-:S07]  /*0250*/  IMAD.MOV.U32 R25, RZ, RZ, 0x40668000 ;  /* 0x40668000ff197424 */ /* 0x000fce00078e00ff */
[----:B-----5:R-:W-:Y:S05]  /*0260*/  CALL.REL.NOINC `($__internal_0_$__cuda_sm20_div_rn_f64_full) ;  /* 0x0000006000bc7944 */ /* 0x020fea0003c00000 */
[----:B------:R-:W-:Y:S02]  /*0270*/  IMAD.MOV.U32 R2, RZ, RZ, R32 ;  /* 0x000000ffff027224 */ /* 0x000fe400078e0020 */
[----:B------:R-:W-:-:S07]  /*0280*/  IMAD.MOV.U32 R3, RZ, RZ, R33 ;  /* 0x000000ffff037224 */ /* 0x000fce00078e0021 */
.L_x_1:
[----:B------:R-:W-:Y:S05]  /*0290*/  BSYNC.RECONVERGENT B0 ;  /* 0x0000000000007941 */ /* 0x000fea0003800200 */
.L_x_0:
[----:B------:R-:W0:Y:S02]  /*02a0*/  LDC.64 R4, c[0x0][0x398] ;  /* 0x0000e600ff047b82 */ /* 0x000e240000000a00 */
[----:B0-----:R-:W-:-:S06]  /*02b0*/  IMAD.WIDE R4, R62, 0x8, R4 ;  /* 0x000000083e047825 */ /* 0x001fcc00078e0204 */
[----:B------:R-:W2:Y:S01]  /*02c0*/  LDG.E.64 R4, desc[UR8][R4.64] ;  /* 0x0000000804047981 */ /* 0x000ea2000c1e1b00 */
        /* <DEDUP_REMOVED lines=28> */
.L_x_3:
[----:B------:R-:W-:Y:S05]  /*0490*/  BSYNC.RECONVERGENT B0 ;  /* 0x0000000000007941 */ /* 0x000fea0003800200 */
.L_x_2:
[----:B------:R-:W0:Y:S01]  /*04a0*/  MUFU.RCP64H R7, 0.099999964237213134766 ;  /* 0x3fb9999900077908 */ /* 0x000e220000001800 */
[----:B------:R-:W-:Y:S01]  /*04b0*/  IMAD.MOV.U32 R14, RZ, RZ, -0x66666666 ;  /* 0x9999999aff0e7424 */ /* 0x000fe200078e00ff */
[----:B------:R-:W1:Y:S01]  /*04c0*/  LDC.64 R12, c[0x0][0x3c8] ;  /* 0x0000f200ff0c7b82 */ /* 0x000e620000000a00 */
[----:B------:R-:W-:Y:S02]  /*04d0*/  IMAD.MOV.U32 R15, RZ, RZ, 0x3fb99999 ;  /* 0x3fb99999ff0f7424 */ /* 0x000fe400078e00ff */
[----:B------:R-:W-:-:S06]  /*04e0*/  IMAD.MOV.U32 R6, RZ, RZ, 0x1 ;  /* 0x00000001ff067424 */ /* 0x000fcc00078e00ff */
[----:B0-----:R-:W-:-:S08]  /*04f0*/  DFMA R8, R6, -R14, 1 ;  /* 0x3ff000000608742b */ /* 0x001fd0000000080e */
[----:B------:R-:W-:-:S08]  /*0500*/  DFMA R8, R8, R8, R8 ;  /* 0x000000080808722b */ /* 0x000fd00000000008 */
[----:B------:R-:W-:Y:S02]  /*0510*/  DFMA R6, R6, R8, R6 ;  /* 0x000000080606722b */ /* 0x000fe40000000006 */
[----:B-1----:R-:W-:-:S06]  /*0520*/  DADD R8, R12, R12 ;  /* 0x000000000c087229 */ /* 0x002fcc000000000c */
[----:B------:R-:W-:-:S04]  /*0530*/  DFMA R10, R6, -R14, 1 ;  /* 0x3ff00000060a742b */ /* 0x000fc8000000080e */
[----:B------:R-:W-:-:S04]  /*0540*/  FSETP.GEU.AND P1, PT, |R9|, 6.5827683646048100446e-37, PT ;  /* 0x036000000900780b */ /* 0x000fc80003f2e200 */
[----:B------:R-:W-:-:S08]  /*0550*/  DFMA R6, R6, R10, R6 ;  /* 0x0000000a0606722b */ /* 0x000fd00000000006 */
[----:B------:R-:W-:-:S08]  /*0560*/  DMUL R10, R8, R6 ;  /* 0x00000006080a7228 */ /* 0x000fd00000000000 */
[----:B------:R-:W-:-:S08]  /*0570*/  DFMA R12, R10, -R14, R8 ;  /* 0x8000000e0a0c722b */ /* 0x000fd00000000008 */
[----:B------:R-:W-:-:S10]  /*0580*/  DFMA R6, R6, R12, R10 ;  /* 0x0000000c0606722b */ /* 0x000fd4000000000a */
[----:B------:R-:W-:-:S05]  /*0590*/  FFMA R0, RZ, 1.4499999284744262695, R7 ;  /* 0x3fb99999ff007823 */ /* 0x000fca0000000007 */
[----:B------:R-:W-:-:S13]  /*05a0*/  FSETP.GT.AND P0, PT, |R0|, 1.469367938527859385e-39, PT ;  /* 0x001000000000780b */ /* 0x000fda0003f04200 */
[----:B------:R-:W-:Y:S05]  /*05b0*/  @P0 BRA P1, `(.L_x_4) ;  /* 0x0000000000200947 */ /* 0x000fea0000800000 */
[----:B------:R-:W-:Y:S01]  /*05c0*/  IMAD.MOV.U32 R28, RZ, RZ, R8 ;  /* 0x000000ffff1c7224 */ /* 0x000fe200078e0008 */
[----:B------:R-:W-:Y:S01]  /*05d0*/  MOV R0, 0x620 ;  /* 0x0000062000007802 */ /* 0x000fe20000000f00 */
[----:B------:R-:W-:Y:S02]  /*05e0*/  IMAD.MOV.U32 R29, RZ, RZ, R9 ;  /* 0x000000ffff1d7224 */ /* 0x000fe400078e0009 */
[----:B------:R-:W-:Y:S02]  /*05f0*/  IMAD.MOV.U32 R24, RZ, RZ, -0x66666666 ;  /* 0x9999999aff187424 */ /* 0x000fe400078e00ff */
[----:B------:R-:W-:-:S07]  /*0600*/  IMAD.MOV.U32 R25, RZ, RZ, 0x3fb99999 ;  /* 0x3fb99999ff197424 */ /* 0x000fce00078e00ff */
[----:B-----5:R-:W-:Y:S05]  /*0610*/  CALL.REL.NOINC `($__internal_0_$__cuda_sm20_div_rn_f64_full) ;  /* 0x0000005c00d07944 */ /* 0x020fea0003c00000 */
[----:B------:R-:W-:Y:S02]  /*0620*/  IMAD.MOV.U32 R6, RZ, RZ, R32 ;  /* 0x000000ffff067224 */ /* 0x000fe400078e0020 */
[----:B------:R-:W-:-:S07]  /*0630*/  IMAD.MOV.U32 R7, RZ, RZ, R33 ;  /* 0x000000ffff077224 */ /* 0x000fce00078e0021 */
.L_x_4:
[----:B------:R-:W-:Y:S01]  /*0640*/  IMAD.MOV.U32 R11, RZ, RZ, 0x3fe00000 ;  /* 0x3fe00000ff0b7424 */ /* 0x000fe200078e00ff */
[----:B------:R-:W-:Y:S01]  /*0650*/  MOV R10, RZ ;  /* 0x000000ff000a7202 */ /* 0x000fe20000000f00 */
[----:B------:R-:W-:Y:S01]  /*0660*/  BSSY.RECONVERGENT B0, `(.L_x_5) ;  /* 0x000001b000007945 */ /* 0x000fe20003800200 */
[----:B------:R-:W-:Y:S02]  /*0670*/  FSETP.GEU.AND P1, PT, |R9|, 6.5827683646048100446e-37, PT ;  /* 0x036000000900780b */ /* 0x000fe40003f2e200 */
[----:B------:R-:W-:-:S06]  /*0680*/  LOP3.LUT R11, R11, 0x80000000, R7, 0xb8, !PT ;  /* 0x800000000b0b7812 */ /* 0x000fcc00078eb807 */
[----:B------:R-:W-:Y:S01]  /*0690*/  DADD.RZ R6, R10, R6 ;  /* 0x000000000a067229 */ /* 0x000fe2000000c006 */
[----:B------:R-:W-:-:S05]  /*06a0*/  IMAD.MOV.U32 R10, RZ, RZ, 0x1 ;  /* 0x00000001ff0a7424 */ /* 0x000fca00078e00ff */
[----:B------:R-:W0:Y:S08]  /*06b0*/  F2I.F64.TRUNC R65, R6 ;  /* 0x0000000600417311 */ /* 0x000e30000030d100 */
[----:B0-----:R-:W0:Y:S08]  /*06c0*/  I2F.F64 R16, R65 ;  /* 0x0000004100107312 */ /* 0x001e300000201c00 */
[----:B0-----:R-:W0:Y:S02]  /*06d0*/  MUFU.RCP64H R11, R17 ;  /* 0x00000011000b7308 */ /* 0x001e240000001800 */
[----:B0-----:R-:W-:-:S08]  /*06e0*/  DFMA R12, -R16, R10, 1 ;  /* 0x3ff00000100c742b */ /* 0x001fd0000000010a */
[----:B------:R-:W-:-:S08]  /*06f0*/  DFMA R12, R12, R12, R12 ;  /* 0x0000000c0c0c722b */ /* 0x000fd0000000000c */
[----:B------:R-:W-:-:S08]  /*0700*/  DFMA R12, R10, R12, R10 ;  /* 0x0000000c0a0c722b */ /* 0x000fd0000000000a */
[----:B------:R-:W-:-:S08]  /*0710*/  DFMA R10, -R16, R12, 1 ;  /* 0x3ff00000100a742b */ /* 0x000fd0000000010c */
[----:B------:R-:W-:-:S08]  /*0720*/  DFMA R10, R12, R10, R12 ;  /* 0x0000000a0c0a722b */ /* 0x000fd0000000000c */
[----:B------:R-:W-:-:S08]  /*0730*/  DMUL R12, R8, R10 ;  /* 0x0000000a080c7228 */ /* 0x000fd00000000000 */
[----:B------:R-:W-:-:S08]  /*0740*/  DFMA R14, -R16, R12, R8 ;  /* 0x0000000c100e722b */ /* 0x000fd00000000108 */
[----:B------:R-:W-:-:S10]  /*0750*/  DFMA R6, R10, R14, R12 ;  /* 0x0000000e0a06722b */ /* 0x000fd4000000000c */
[----:B------:R-:W-:-:S05]  /*0760*/  FFMA R0, RZ, R17, R7 ;  /* 0x00000011ff007223 */ /* 0x000fca0000000007 */
[----:B------:R-:W-:-:S13]  /*0770*/  FSETP.GT.AND P0, PT, |R0|, 1.469367938527859385e-39, PT ;  /* 0x001000000000780b */ /* 0x000fda0003f04200 */
[----:B------:R-:W-:Y:S05]  /*0780*/  @P0 BRA P1, `(.L_x_6) ;  /* 0x0000000000200947 */ /* 0x000fea0000800000 */
[----:B------:R-:W-:Y:S01]  /*0790*/  IMAD.MOV.U32 R28, RZ, RZ, R8 ;  /* 0x000000ffff1c7224 */ /* 0x000fe200078e0008 */
[----:B------:R-:W-:Y:S01]  /*07a0*/  MOV R0, 0x7f0 ;  /* 0x000007f000007802 */ /* 0x000fe20000000f00 */
[----:B------:R-:W-:Y:S02]  /*07b0*/  IMAD.MOV.U32 R29, RZ, RZ, R9 ;  /* 0x000000ffff1d7224 */ /* 0x000fe400078e0009 */
[----:B------:R-:W-:Y:S02]  /*07c0*/  IMAD.MOV.U32 R24, RZ, RZ, R16 ;  /* 0x000000ffff187224 */ /* 0x000fe400078e0010 */
[----:B------:R-:W-:-:S07]  /*07d0*/  IMAD.MOV.U32 R25, RZ, RZ, R17 ;  /* 0x000000ffff197224 */ /* 0x000fce00078e0011 */
[----:B-----5:R-:W-:Y:S05]  /*07e0*/  CALL.REL.NOINC `($__internal_0_$__cuda_sm20_div_rn_f64_full) ;  /* 0x0000005c005c7944 */ /* 0x020fea0003c00000 */
[----:B------:R-:W-:Y:S02]  /*07f0*/  IMAD.MOV.U32 R6, RZ, RZ, R32 ;  /* 0x000000ffff067224 */ /* 0x000fe400078e0020 */
[----:B------:R-:W-:-:S07]  /*0800*/  IMAD.MOV.U32 R7, RZ, RZ, R33 ;  /* 0x000000ffff077224 */ /* 0x000fce00078e0021 */
.L_x_6:
[----:B------:R-:W-:Y:S05]  /*0810*/  BSYNC.RECONVERGENT B0 ;  /* 0x0000000000007941 */ /* 0x000fea0003800200 */
.L_x_5:
[----:B------:R-:W-:Y:S01]  /*0820*/  ISETP.GE.AND P0, PT, R65, 0x1, PT ;  /* 0x000000014100780c */ /* 0x000fe20003f06270 */
[----:B------:R-:W0:Y:S01]  /*0830*/  LDCU.64 UR10, c[0x0][0x3a0] ;  /* 0x00007400ff0a77ac */ /* 0x000e220008000a00 */
[----:B------:R-:W-:Y:S01]  /*0840*/  BSSY.RECONVERGENT B0, `(.L_x_7) ;  /* 0x00005cd000007945 */ /* 0x000fe20003800200 */
[----:B------:R-:W-:Y:S01]  /*0850*/  CS2R R38, SRZ ;  /* 0x0000000000267805 */ /* 0x000fe2000001ff00 */
[----:B------:R-:W1:Y:S01]  /*0860*/  LDCU UR12, c[0x0][0x3ac] ;  /* 0x00007580ff0c77ac */ /* 0x000e620008000800 */
[----:B------:R-:W2:Y:S01]  /*0870*/  LDCU.64 UR14, c[0x0][0x3c8] ;  /* 0x00007900ff0e77ac */ /* 0x000ea20008000a00 */
[----:B------:R-:W3:Y:S01]  /*0880*/  LDCU.64 UR16, c[0x4][0x8] ;  /* 0x01000100ff1077ac */ /* 0x000ee20008000a00 */
[----:B------:R-:W4:Y:S06]  /*0890*/  LDCU.128 UR4, c[0x0][0x3b0] ;  /* 0x00007600ff0477ac */ /* 0x000f2c0008000c00 */
[----:B------:R-:W-:Y:S05]  /*08a0*/  @!P0 BRA `(.L_x_8) ;  /* 0x0000005c00188947 */ /* 0x000fea0003800000 */
[----:B------:R-:W0:Y:S01]  /*08b0*/  MUFU.RCP64H R11, 6 ;  /* 0x40180000000b7908 */ /* 0x000e220000001800 */
[----:B------:R-:W-:Y:S01]  /*08c0*/  IMAD.MOV.U32 R14, RZ, RZ, 0x0 ;  /* 0x00000000ff0e7424 */ /* 0x000fe200078e00ff */
[----:B------:R-:W-:Y:S01]  /*08d0*/  UMOV UR18, 0x6dc9c883 ;  /* 0x6dc9c88300127882 */ /* 0x000fe20000000000 */
[----:B------:R-:W-:Y:S01]  /*08e0*/  IMAD.MOV.U32 R15, RZ, RZ, 0x40180000 ;  /* 0x40180000ff0f7424 */ /* 0x000fe200078e00ff */
[----:B------:R-:W-:Y:S01]  /*08f0*/  UMOV UR19, 0x3fe45f30 ;  /* 0x3fe45f3000137882 */ /* 0x000fe20000000000 */
[----:B------:R-:W-:Y:S01]  /*0900*/  IMAD.MOV.U32 R10, RZ, RZ, 0x1 ;  /* 0x00000001ff0a7424 */ /* 0x000fe200078e00ff */
[----:B------:R-:W-:Y:S01]  /*0910*/  FSETP.GEU.AND P3, PT, |R7|, 6.5827683646048100446e-37, PT ;  /* 0x036000000700780b */ /* 0x000fe20003f6e200 */
[----:B------:R-:W-:Y:S01]  /*0920*/  UMOV UR20, 0x33145c00 ;  /* 0x33145c0000147882 */ /* 0x000fe20000000000 */
[----:B------:R-:W-:Y:S01]  /*0930*/  UMOV UR21, 0x3c91a626 ;  /* 0x3c91a62600157882 */ /* 0x000fe20000000000 */
[----:B------:R-:W-:Y:S01]  /*0940*/  BSSY.RECONVERGENT B2, `(.L_x_9) ;  /* 0x0000026000027945 */ /* 0x000fe20003800200 */
[----:B------:R-:W-:-:S02]  /*0950*/  DSETP.GE.AND P0, PT, |R2|, 2.14748364800000000000e+09, PT ;  /* 0x41e000000200742a */ /* 0x000fc40003f06200 */
[----:B------:R-:W-:Y:S02]  /*0960*/  DSETP.GE.AND P1, PT, |R4|, 2.14748364800000000000e+09, PT ;  /* 0x41e000000400742a */ /* 0x000fe40003f26200 */
[----:B0-----:R-:W-:-:S08]  /*0970*/  DFMA R8, R10, -R14, 1 ;  /* 0x3ff000000a08742b */ /* 0x001fd0000000080e */
[----:B------:R-:W-:Y:S02]  /*0980*/  DFMA R12, R8, R8, R8 ;  /* 0x00000008080c722b */ /* 0x000fe40000000008 */
[----:B------:R-:W-:-:S06]  /*0990*/  DMUL R8, R2, UR18 ;  /* 0x0000001202087c28 */ /* 0x000fcc0008000000 */
[----:B------:R-:W-:Y:S01]  /*09a0*/  DFMA R10, R10, R12, R10 ;  /* 0x0000000c0a0a722b */ /* 0x000fe2000000000a */
[----:B------:R-:W0:Y:S01]  /*09b0*/  F2I.F64 R63, R8 ;  /* 0x00000008003f7311 */ /* 0x000e220000301100 */
[----:B------:R-:W-:Y:S01]  /*09c0*/  DMUL R12, R4, UR18 ;  /* 0x00000012040c7c28 */ /* 0x000fe20008000000 */
[----:B------:R-:W-:Y:S01]  /*09d0*/  UMOV UR18, 0x54442d18 ;  /* 0x54442d1800127882 */ /* 0x000fe20000000000 */
[----:B------:R-:W-:-:S04]  /*09e0*/  UMOV UR19, 0x3ff921fb ;  /* 0x3ff921fb00137882 */ /* 0x000fc80000000000 */
[C---:B------:R-:W-:Y:S01]  /*09f0*/  DFMA R14, R10.reuse, -R14, 1 ;  /* 0x3ff000000a0e742b */ /* 0x040fe2000000080e */
[----:B------:R-:W1:Y:S07]  /*0a00*/  F2I.F64 R64, R12 ;  /* 0x0000000c00407311 */ /* 0x000e6e0000301100 */
[----:B------:R-:W-:Y:S01]  /*0a10*/  DFMA R14, R10, R14, R10 ;  /* 0x0000000e0a0e722b */ /* 0x000fe2000000000a */
[----:B0-----:R-:W0:Y:S07]  /*0a20*/  I2F.F64 R40, R63 ;  /* 0x0000003f00287312 */ /* 0x001e2e0000201c00 */
[----:B------:R-:W-:Y:S01]  /*0a30*/  DMUL R16, R14, R6 ;  /* 0x000000060e107228 */ /* 0x000fe20000000000 */
[----:B-1----:R-:W1:Y:S07]  /*0a40*/  I2F.F64 R42, R64 ;  /* 0x00000040002a7312 */ /* 0x002e6e0000201c00 */
[----:B------:R-:W-:-:S02]  /*0a50*/  DFMA R18, R16, -6, R6 ;  /* 0xc01800001012782b */ /* 0x000fc40000000006 */
[----:B0-----:R-:W-:-:S06]  /*0a60*/  DFMA R10, R40, -UR18, R2 ;  /* 0x80000012280a7c2b */ /* 0x001fcc0008000002 */
[----:B------:R-:W-:Y:S02]  /*0a70*/  DFMA R8, R14, R18, R16 ;  /* 0x000000120e08722b */ /* 0x000fe40000000010 */
[----:B-1----:R-:W-:Y:S01]  /*0a80*/  DFMA R14, R42, -UR18, R4 ;  /* 0x800000122a0e7c2b */ /* 0x002fe20008000004 */
[----:B------:R-:W-:Y:S01]  /*0a90*/  UMOV UR18, 0x252049c0 ;  /* 0x252049c000127882 */ /* 0x000fe20000000000 */
[----:B------:R-:W-:Y:S01]  /*0aa0*/  DFMA R10, R40, -UR20, R10 ;  /* 0x80000014280a7c2b */ /* 0x000fe2000800000a */
[----:B------:R-:W-:-:S05]  /*0ab0*/  UMOV UR19, 0x397b839a ;  /* 0x397b839a00137882 */ /* 0x000fca0000000000 */
[----:B------:R-:W-:Y:S01]  /*0ac0*/  FFMA R0, RZ, 2.375, R9 ;  /* 0x40180000ff007823 */ /* 0x000fe20000000009 */
[----:B------:R-:W-:Y:S02]  /*0ad0*/  DFMA R14, R42, -UR20, R14 ;  /* 0x800000142a0e7c2b */ /* 0x000fe4000800000e */
[----:B------:R-:W-:Y:S02]  /*0ae0*/  DFMA R40, R40, -UR18, R10 ;  /* 0x8000001228287c2b */ /* 0x000fe4000800000a */
[----:B------:R-:W-:-:S04]  /*0af0*/  FSETP.GT.AND P2, PT, |R0|, 1.469367938527859385e-39, PT ;  /* 0x001000000000780b */ /* 0x000fc80003f44200 */
[----:B------:R-:W-:-:S09]  /*0b00*/  DFMA R42, R42, -UR18, R14 ;  /* 0x800000122a2a7c2b */ /* 0x000fd2000800000e */
[----:B------:R-:W-:Y:S05]  /*0b10*/  @P2 BRA P3, `(.L_x_10) ;  /* 0x0000000000202947 */ /* 0x000fea0001800000 */
[----:B------:R-:W-:Y:S01]  /*0b20*/  IMAD.MOV.U32 R28, RZ, RZ, R6 ;  /* 0x000000ffff1c7224 */ /* 0x000fe200078e0006 */
[----:B------:R-:W-:Y:S01]  /*0b30*/  MOV R0, 0xb80 ;  /* 0x00000b8000007802 */ /* 0x000fe20000000f00 */
[----:B------:R-:W-:Y:S02]  /*0b40*/  IMAD.MOV.U32 R29, RZ, RZ, R7 ;  /* 0x000000ffff1d7224 */ /* 0x000fe400078e0007 */
[----:B------:R-:W-:Y:S02]  /*0b50*/  IMAD.MOV.U32 R24, RZ, RZ, RZ ;  /* 0x000000ffff187224 */ /* 0x000fe400078e00ff */
[----:B------:R-:W-:-:S07]  /*0b60*/  IMAD.MOV.U32 R25, RZ, RZ, 0x40180000 ;  /* 0x40180000ff197424 */ /* 0x000fce00078e00ff */
[----:B--2345:R-:W-:Y:S05]  /*0b70*/  CALL.REL.NOINC `($__internal_0_$__cuda_sm20_div_rn_f64_full) ;  /* 0x0000005800787944 */ /* 0x03cfea0003c00000 */
[----:B------:R-:W-:Y:S02]  /*0b80*/  IMAD.MOV.U32 R8, RZ, RZ, R32 ;  /* 0x000000ffff087224 */ /* 0x000fe400078e0020 */
[----:B------:R-:W-:-:S07]  /*0b90*/  IMAD.MOV.U32 R9, RZ, RZ, R33 ;  /* 0x000000ffff097224 */ /* 0x000fce00078e0021 */
.L_x_10:
[----:B--234-:R-:W-:Y:S05]  /*0ba0*/  BSYNC.RECONVERGENT B2 ;  /* 0x0000000000027941 */ /* 0x01cfea0003800200 */
.L_x_9:
[----:B------:R-:W-:Y:S01]  /*0bb0*/  DSETP.EQ.OR P0, PT, |R2|, +INF , !P0 ;  /* 0x7ff000000200742a */ /* 0x000fe20004702600 */
[----:B------:R-:W-:Y:S01]  /*0bc0*/  IMAD.MOV R65, RZ, RZ, -R65 ;  /* 0x000000ffff417224 */ /* 0x000fe200078e0a41 */
[----:B------:R-:W-:Y:S01]  /*0bd0*/  DSETP.EQ.OR P1, PT, |R4|, +INF , !P1 ;  /* 0x7ff000000400742a */ /* 0x000fe20004f22600 */
[----:B------:R-:W-:Y:S01]  /*0be0*/  IMAD.MOV.U32 R44, RZ, RZ, 0x0 ;  /* 0x00000000ff2c7424 */ /* 0x000fe200078e00ff */
[----:B------:R-:W-:Y:S01]  /*0bf0*/  CS2R R38, SRZ ;  /* 0x0000000000267805 */ /* 0x000fe2000001ff00 */
[----:B------:R-:W-:Y:S01]  /*0c00*/  IMAD.MOV.U32 R45, RZ, RZ, 0x3ff00000 ;  /* 0x3ff00000ff2d7424 */ /* 0x000fe200078e00ff */
[----:B------:R-:W-:Y:S02]  /*0c10*/  CS2R R46, SRZ ;  /* 0x00000000002e7805 */ /* 0x000fe4000001ff00 */
[----:B------:R-:W-:Y:S02]  /*0c20*/  CS2R R48, SRZ ;  /* 0x0000000000307805 */ /* 0x000fe4000001ff00 */
[----:B------:R-:W-:-:S02]  /*0c30*/  CS2R R50, SRZ ;  /* 0x0000000000327805 */ /* 0x000fc4000001ff00 */
[----:B------:R-:W-:Y:S02]  /*0c40*/  CS2R R52, SRZ ;  /* 0x0000000000347805 */ /* 0x000fe4000001ff00 */
[----:B------:R-:W-:Y:S02]  /*0c50*/  CS2R R54, SRZ ;  /* 0x0000000000367805 */ /* 0x000fe4000001ff00 */
[----:B------:R-:W-:Y:S02]  /*0c60*/  CS2R R56, SRZ ;  /* 0x0000000000387805 */ /* 0x000fe4000001ff00 */
[----:B------:R-:W-:Y:S02]  /*0c70*/  CS2R R58, SRZ ;  /* 0x00000000003a7805 */ /* 0x000fe4000001ff00 */
[----:B------:R-:W-:-:S07]  /*0c80*/  CS2R R60, SRZ ;  /* 0x00000000003c7805 */ /* 0x000fce000001ff00 */
.L_x_89:
[----:B------:R-:W-:Y:S01]  /*0c90*/  DMUL R14, R60, R6 ;  /* 0x000000063c0e7228 */ /* 0x000fe20000000000 */
[----:B------:R-:W-:Y:S07]  /*0ca0*/  BSSY.RECONVERGENT B3, `(.L_x_11) ;  /* 0x000001e000037945 */ /* 0x000fee0003800200 */
[----:B------:R-:W-:-:S08]  /*0cb0*/  DADD R16, R14, -UR14 ;  /* 0x8000000e0e107e29 */ /* 0x000fd00008000000 */
[----:B------:R-:W-:-:S08]  /*0cc0*/  DMUL R72, R16, UR10 ;  /* 0x0000000a10487c28 */ /* 0x000fd00008000000 */
[----:B------:R-:W-:-:S14]  /*0cd0*/  DSETP.NEU.AND P2, PT, |R72|, +INF , PT ;  /* 0x7ff000004800742a */ /* 0x000fdc0003f4d200 */
[----:B------:R-:W-:Y:S01]  /*0ce0*/  @!P2 DMUL R10, RZ, R72 ;  /* 0x00000048ff0aa228 */ /* 0x000fe20000000000 */
[----:B------:R-:W-:Y:S01]  /*0cf0*/  @!P2 IMAD.MOV.U32 R0, RZ, RZ, 0x1 ;  /* 0x00000001ff00a424 */ /* 0x000fe200078e00ff */
[----:B------:R-:W-:Y:S09]  /*0d00*/  @!P2 BRA `(.L_x_12) ;  /* 0x00000000005ca947 */ /* 0x000ff20003800000 */
[----:B------:R-:W-:Y:S01]  /*0d10*/  UMOV UR18, 0x6dc9c883 ;  /* 0x6dc9c88300127882 */ /* 0x000fe20000000000 */
[----:B------:R-:W-:Y:S01]  /*0d20*/  UMOV UR19, 0x3fe45f30 ;  /* 0x3fe45f3000137882 */ /* 0x000fe20000000000 */
[C---:B------:R-:W-:Y:S01]  /*0d30*/  DSETP.GE.AND P2, PT, |R72|.reuse, 2.14748364800000000000e+09, PT ;  /* 0x41e000004800742a */ /* 0x040fe20003f46200 */
[----:B------:R-:W-:Y:S01]  /*0d40*/  BSSY.RECONVERGENT B4, `(.L_x_13) ;  /* 0x0000012000047945 */ /* 0x000fe20003800200 */
[----:B------:R-:W-:Y:S01]  /*0d50*/  DMUL R12, R72, UR18 ;  /* 0x00000012480c7c28 */ /* 0x000fe20008000000 */
[----:B------:R-:W-:Y:S01]  /*0d60*/  UMOV UR18, 0x54442d18 ;  /* 0x54442d1800127882 */ /* 0x000fe20000000000 */
[----:B------:R-:W-:-:S04]  /*0d70*/  UMOV UR19, 0x3ff921fb ;  /* 0x3ff921fb00137882 */ /* 0x000fc80000000000 */
[----:B------:R-:W0:Y:S08]  /*0d80*/  F2I.F64 R0, R12 ;  /* 0x0000000c00007311 */ /* 0x000e300000301100 */
[----:B0-----:R-:W0:Y:S02]  /*0d90*/  I2F.F64 R10, R0 ;  /* 0x00000000000a7312 */ /* 0x001e240000201c00 */
[----:B0-----:R-:W-:Y:S01]  /*0da0*/  DFMA R18, R10, -UR18, R72 ;  /* 0x800000120a127c2b */ /* 0x001fe20008000048 */
[----:B------:R-:W-:Y:S01]  /*0db0*/  UMOV UR18, 0x33145c00 ;  /* 0x33145c0000127882 */ /* 0x000fe20000000000 */
[----:B------:R-:W-:-:S06]  /*0dc0*/  UMOV UR19, 0x3c91a626 ;  /* 0x3c91a62600137882 */ /* 0x000fcc0000000000 */
[----:B------:R-:W-:Y:S01]  /*0dd0*/  DFMA R18, R10, -UR18, R18 ;  /* 0x800000120a127c2b */ /* 0x000fe20008000012 */
[----:B------:R-:W-:Y:S01]  /*0de0*/  UMOV UR18, 0x252049c0 ;  /* 0x252049c000127882 */ /* 0x000fe20000000000 */
[----:B------:R-:W-:-:S06]  /*0df0*/  UMOV UR19, 0x397b839a ;  /* 0x397b839a00137882 */ /* 0x000fcc0000000000 */
[----:B------:R-:W-:Y:S01]  /*0e00*/  DFMA R10, R10, -UR18, R18 ;  /* 0x800000120a0a7c2b */ /* 0x000fe20008000012 */
[----:B------:R-:W-:Y:S10]  /*0e10*/  @!P2 BRA `(.L_x_14) ;  /* 0x000000000010a947 */ /* 0x000ff40003800000 */
[----:B------:R-:W-:-:S07]  /*0e20*/  MOV R28, 0xe40 ;  /* 0x00000e40001c7802 */ /* 0x000fce0000000f00 */
[----:B-----5:R-:W-:Y:S05]  /*0e30*/  CALL.REL.NOINC `($_Z22simOBEcudaCrossPoltestPdPKdS1_S1_dddddd$__internal_trig_reduction_slowpathd) ;  /* 0x0000005c00347944 */ /* 0x020fea0003c00000 */
[----:B------:R-:W-:Y:S02]  /*0e40*/  IMAD.MOV.U32 R10, RZ, RZ, R22 ;  /* 0x000000ffff0a7224 */ /* 0x000fe400078e0016 */
[----:B------:R-:W-:-:S07]  /*0e50*/  IMAD.MOV.U32 R11, RZ, RZ, R23 ;  /* 0x000000ffff0b7224 */ /* 0x000fce00078e0017 */
.L_x_14:
[----:B------:R-:W-:Y:S05]  /*0e60*/  BSYNC.RECONVERGENT B4 ;  /* 0x0000000000047941 */ /* 0x000fea0003800200 */
.L_x_13:
[----:B------:R-:W-:-:S07]  /*0e70*/  VIADD R0, R0, 0x1 ;  /* 0x0000000100007836 */ /* 0x000fce0000000000 */
.L_x_12:
[----:B------:R-:W-:Y:S05]  /*0e80*/  BSYNC.RECONVERGENT B3 ;  /* 0x0000000000037941 */ /* 0x000fea0003800200 */
.L_x_11:
[----:B------:R-:W-:Y:S01]  /*0e90*/  IMAD.SHL.U32 R12, R0, 0x40, RZ ;  /* 0x00000040000c7824 */ /* 0x000fe200078e00ff */
[----:B------:R-:W0:Y:S04]  /*0ea0*/  LDC.64 R66, c[0x0][0x3a8] ;  /* 0x0000ea00ff427b82 */ /* 0x000e280000000a00 */
[----:B------:R-:W-:-:S04]  /*0eb0*/  LOP3.LUT R12, R12, 0x40, RZ, 0xc0, !PT ;  /* 0x000000400c0c7812 */ /* 0x000fc800078ec0ff */
[----:B------:R-:W-:-:S05]  /*0ec0*/  IADD3 R12, P2, PT, R12, UR16, RZ ;  /* 0x000000100c0c7c10 */ /* 0x000fca000ff5e0ff */
[----:B------:R-:W-:-:S05]  /*0ed0*/  IMAD.X R13, RZ, RZ, UR17, P2 ;  /* 0x00000011ff0d7e24 */ /* 0x000fca00090e06ff */
[----:B------:R-:W2:Y:S04]  /*0ee0*/  LDG.E.128.CONSTANT R28, desc[UR8][R12.64] ;  /* 0x000000080c1c7981 */ /* 0x000ea8000c1e9d00 */
[----:B------:R-:W3:Y:S04]  /*0ef0*/  LDG.E.128.CONSTANT R20, desc[UR8][R12.64+0x10] ;  /* 0x000010080c147981 */ /* 0x000ee8000c1e9d00 */
[----:B------:R0:W4:Y:S01]  /*0f00*/  LDG.E.128.CONSTANT R24, desc[UR8][R12.64+0x20] ;  /* 0x000020080c187981 */ /* 0x000122000c1e9d00 */
[----:B------:R-:W0:Y:S01]  /*0f10*/  MUFU.RCP64H R33, UR12 ;  /* 0x0000000c00217d08 */ /* 0x000e220008001800 */
[----:B------:R-:W-:Y:S01]  /*0f20*/  LOP3.LUT R18, R0, 0x1, RZ, 0xc0, !PT ;  /* 0x0000000100127812 */ /* 0x000fe200078ec0ff */
[----:B------:R-:W-:Y:S01]  /*0f30*/  IMAD.MOV.U32 R32, RZ, RZ, 0x3da8ff83 ;  /* 0x3da8ff83ff207424 */ /* 0x000fe200078e00ff */
[----:B------:R-:W-:Y:S01]  /*0f40*/  BSSY.RECONVERGENT B2, `(.L_x_15) ;  /* 0x000002b000027945 */ /* 0x000fe20003800200 */
[----:B------:R-:W-:Y:S01]  /*0f50*/  IMAD.MOV.U32 R34, RZ, RZ, 0x20fd8164 ;  /* 0x20fd8164ff227424 */ /* 0x000fe200078e00ff */
[----:B------:R-:W-:Y:S01]  /*0f60*/  ISETP.NE.U32.AND P2, PT, R18, 0x1, PT ;  /* 0x000000011200780c */ /* 0x000fe20003f45070 */
[----:B------:R-:W-:-:S03]  /*0f70*/  DMUL R18, R10, R10 ;  /* 0x0000000a0a127228 */ /* 0x000fc60000000000 */
[----:B------:R-:W-:Y:S02]  /*0f80*/  FSEL R35, -R32, 0.11223486810922622681, !P2 ;  /* 0x3de5db6520237808 */ /* 0x000fe40005000100 */
[----:B------:R-:W-:Y:S02]  /*0f90*/  MOV R32, 0x1 ;  /* 0x0000000100207802 */ /* 0x000fe40000000f00 */
[----:B------:R-:W-:-:S04]  /*0fa0*/  FSEL R34, R34, -8.06006814911005101289e+34, !P2 ;  /* 0xf9785eba22227808 */ /* 0x000fc80005000000 */
[----:B0-----:R-:W-:-:S08]  /*0fb0*/  DFMA R12, R32, -R66, 1 ;  /* 0x3ff00000200c742b */ /* 0x001fd00000000842 */
[----:B------:R-:W-:-:S08]  /*0fc0*/  DFMA R12, R12, R12, R12 ;  /* 0x0000000c0c0c722b */ /* 0x000fd0000000000c */
[----:B------:R-:W-:Y:S02]  /*0fd0*/  DFMA R12, R32, R12, R32 ;  /* 0x0000000c200c722b */ /* 0x000fe40000000020 */
[----:B--2---:R-:W-:-:S08]  /*0fe0*/  DFMA R28, R18, R34, R28 ;  /* 0x00000022121c722b */ /* 0x004fd0000000001c */
[----:B------:R-:W-:-:S08]  /*0ff0*/  DFMA R28, R18, R28, R30 ;  /* 0x0000001c121c722b */ /* 0x000fd0000000001e */
[----:B---3--:R-:W-:Y:S02]  /*1000*/  DFMA R20, R18, R28, R20 ;  /* 0x0000001c1214722b */ /* 0x008fe40000000014 */
[----:B------:R-:W-:-:S06]  /*1010*/  DFMA R28, R12, -R66, 1 ;  /* 0x3ff000000c1c742b */ /* 0x000fcc0000000842 */
[----:B------:R-:W-:Y:S02]  /*1020*/  DFMA R20, R18, R20, R22 ;  /* 0x000000141214722b */ /* 0x000fe40000000016 */
[----:B------:R-:W-:-:S06]  /*1030*/  DFMA R28, R12, R28, R12 ;  /* 0x0000001c0c1c722b */ /* 0x000fcc000000000c */
[----:B----4-:R-:W-:Y:S02]  /*1040*/  DFMA R20, R18, R20, R24 ;  /* 0x000000141214722b */ /* 0x010fe40000000018 */
[----:B------:R-:W-:-:S06]  /*1050*/  DMUL R22, R16, -R28 ;  /* 0x8000001c10167228 */ /* 0x000fcc0000000000 */
[----:B------:R-:W-:Y:S02]  /*1060*/  DFMA R20, R18, R20, R26 ;  /* 0x000000141214722b */ /* 0x000fe4000000001a */
[----:B------:R-:W-:-:S06]  /*1070*/  DFMA R24, R22, -R66, -R16 ;  /* 0x800000421618722b */ /* 0x000fcc0000000810 */
[----:B------:R-:W-:Y:S02]  /*1080*/  DFMA R12, R20, R10, R10 ;  /* 0x0000000a140c722b */ /* 0x000fe4000000000a */
[----:B------:R-:W-:Y:S02]  /*1090*/  DFMA R10, R28, R24, R22 ;  /* 0x000000181c0a722b */ /* 0x000fe40000000016 */
[----:B------:R-:W-:Y:S02]  /*10a0*/  DFMA R18, R18, R20, 1 ;  /* 0x3ff000001212742b */ /* 0x000fe40000000014 */
[----:B------:R-:W-:-:S06]  /*10b0*/  DADD R20, -RZ, -R16 ;  /* 0x00000000ff147229 */ /* 0x000fcc0000000910 */
[----:B------:R-:W-:Y:S02]  /*10c0*/  FFMA R22, RZ, UR12, R11 ;  /* 0x0000000cff167c23 */ /* 0x000fe4000800000b */
[----:B------:R-:W-:Y:S02]  /*10d0*/  FSEL R18, R18, R12, !P2 ;  /* 0x0000000c12127208 */ /* 0x000fe40005000000 */
[----:B------:R-:W-:Y:S02]  /*10e0*/  FSEL R19, R19, R13, !P2 ;  /* 0x0000000d13137208 */ /* 0x000fe40005000000 */
[----:B------:R-:W-:Y:S02]  /*10f0*/  FSETP.GT.AND P3, PT, |R22|, 1.469367938527859385e-39, PT ;  /* 0x001000001600780b */ /* 0x000fe40003f64200 */
[----:B------:R-:W-:Y:S02]  /*1100*/  FSETP.GEU.AND P4, PT, |R21|, 6.5827683646048100446e-37, PT ;  /* 0x036000001500780b */ /* 0x000fe40003f8e200 */
[----:B------:R-:W-:Y:S01]  /*1110*/  DADD R12, RZ, -R18 ;  /* 0x00000000ff0c7229 */ /* 0x000fe20000000812 */
[----:B------:R-:W-:-:S09]  /*1120*/  LOP3.LUT P2, RZ, R0, 0x2, RZ, 0xc0, !PT ;  /* 0x0000000200ff7812 */ /* 0x000fd2000784c0ff */
[----:B------:R-:W-:Y:S02]  /*1130*/  FSEL R12, R18, R12, !P2 ;  /* 0x0000000c120c7208 */ /* 0x000fe40005000000 */
[----:B------:R-:W-:Y:S01]  /*1140*/  FSEL R13, R19, R13, !P2 ;  /* 0x0000000d130d7208 */ /* 0x000fe20005000000 */
[----:B------:R-:W-:Y:S06]  /*1150*/  @P3 BRA P4, `(.L_x_16) ;  /* 0x0000000000243947 */ /* 0x000fec0002000000 */
[----:B------:R-:W0:Y:S01]  /*1160*/  LDCU.64 UR18, c[0x0][0x3a8] ;  /* 0x00007500ff1277ac */ /* 0x000e220008000a00 */
[----:B------:R-:W-:Y:S01]  /*1170*/  IMAD.MOV.U32 R28, RZ, RZ, R20 ;  /* 0x000000ffff1c7224 */ /* 0x000fe200078e0014 */
[----:B------:R-:W-:Y:S01]  /*1180*/  MOV R0, 0x11d0 ;  /* 0x000011d000007802 */ /* 0x000fe20000000f00 */
[----:B------:R-:W-:Y:S02]  /*1190*/  IMAD.MOV.U32 R29, RZ, RZ, R21 ;  /* 0x000000ffff1d7224 */ /* 0x000fe400078e0015 */
[----:B0-----:R-:W-:Y:S02]  /*11a0*/  IMAD.U32 R24, RZ, RZ, UR18 ;  /* 0x00000012ff187e24 */ /* 0x001fe4000f8e00ff */
[----:B------:R-:W-:-:S07]  /*11b0*/  IMAD.U32 R25, RZ, RZ, UR19 ;  /* 0x00000013ff197e24 */ /* 0x000fce000f8e00ff */
[----:B-----5:R-:W-:Y:S05]  /*11c0*/  CALL.REL.NOINC `($__internal_0_$__cuda_sm20_div_rn_f64_full) ;  /* 0x0000005000e47944 */ /* 0x020fea0003c00000 */
[----:B------:R-:W-:Y:S02]  /*11d0*/  IMAD.MOV.U32 R10, RZ, RZ, R32 ;  /* 0x000000ffff0a7224 */ /* 0x000fe400078e0020 */
[----:B------:R-:W-:-:S07]  /*11e0*/  IMAD.MOV.U32 R11, RZ, RZ, R33 ;  /* 0x000000ffff0b7224 */ /* 0x000fce00078e0021 */
.L_x_16:
[----:B------:R-:W-:Y:S05]  /*11f0*/  BSYNC.RECONVERGENT B2 ;  /* 0x0000000000027941 */ /* 0x000fea0003800200 */
.L_x_15:
[----:B------:R-:W-:Y:S01]  /*1200*/  LOP3.LUT R21, R11, 0x7fffffff, RZ, 0xc0, !PT ;  /* 0x7fffffff0b157812 */ /* 0x000fe200078ec0ff */
[----:B------:R-:W-:Y:S01]  /*1210*/  BSSY.RECONVERGENT B1, `(.L_x_17) ;  /* 0x0000039000017945 */ /* 0x000fe20003800200 */
[----:B------:R-:W-:Y:S02]  /*1220*/  IMAD.MOV.U32 R20, RZ, RZ, R10 ;  /* 0x000000ffff147224 */ /* 0x000fe400078e000a */
[----:B------:R-:W-:-:S13]  /*1230*/  ISETP.GT.U32.AND P2, PT, R21, 0x408633ce, PT ;  /* 0x408633ce1500780c */ /* 0x000fda0003f44070 */
[----:B------:R-:W-:Y:S05]  /*1240*/  @P2 BRA `(.L_x_18) ;  /* 0x0000000000c82947 */ /* 0x000fea0003800000 */
[----:B------:R-:W-:Y:S01]  /*1250*/  IMAD.MOV.U32 R10, RZ, RZ, 0x652b82fe ;  /* 0x652b82feff0a7424 */ /* 0x000fe200078e00ff */
[----:B------:R-:W-:Y:S01]  /*1260*/  UMOV UR18, 0xfefa39ef ;  /* 0xfefa39ef00127882 */ /* 0x000fe20000000000 */
[----:B------:R-:W-:Y:S01]  /*1270*/  IMAD.MOV.U32 R11, RZ, RZ, 0x3ff71547 ;  /* 0x3ff71547ff0b7424 */ /* 0x000fe200078e00ff */
[----:B------:R-:W-:-:S05]  /*1280*/  UMOV UR19, 0x3fe62e42 ;  /* 0x3fe62e4200137882 */ /* 0x000fca0000000000 */
[----:B------:R-:W-:-:S08]  /*1290*/  DFMA R10, R20, R10, 6.75539944105574400000e+15 ;  /* 0x43380000140a742b */ /* 0x000fd0000000000a */
[----:B------:R-:W-:-:S08]  /*12a0*/  DADD R18, R10, -6.75539944105574400000e+15 ;  /* 0xc33800000a127429 */ /* 0x000fd00000000000 */
[----:B------:R-:W-:Y:S01]  /*12b0*/  DFMA R20, R18, -UR18, R20 ;  /* 0x8000001212147c2b */ /* 0x000fe20008000014 */
[----:B------:R-:W-:Y:S01]  /*12c0*/  UMOV UR18, 0x3b39803f ;  /* 0x3b39803f00127882 */ /* 0x000fe20000000000 */
[----:B------:R-:W-:-:S06]  /*12d0*/  UMOV UR19, 0x3c7abc9e ;  /* 0x3c7abc9e00137882 */ /* 0x000fcc0000000000 */
[----:B------:R-:W-:Y:S01]  /*12e0*/  DFMA R20, R18, -UR18, R20 ;  /* 0x8000001212147c2b */ /* 0x000fe20008000014 */
[----:B------:R-:W-:Y:S01]  /*12f0*/  UMOV UR18, 0x69ce2bdf ;  /* 0x69ce2bdf00127882 */ /* 0x000fe20000000000 */
[----:B------:R-:W-:Y:S01]  /*1300*/  IMAD.MOV.U32 R18, RZ, RZ, -0x35dec16 ;  /* 0xfca213eaff127424 */ /* 0x000fe200078e00ff */
[----:B------:R-:W-:Y:S01]  /*1310*/  UMOV UR19, 0x3e5ade15 ;  /* 0x3e5ade1500137882 */ /* 0x000fe20000000000 */
[----:B------:R-:W-:-:S06]  /*1320*/  IMAD.MOV.U32 R19, RZ, RZ, 0x3e928af3 ;  /* 0x3e928af3ff137424 */ /* 0x000fcc00078e00ff */
[----:B------:R-:W-:Y:S01]  /*1330*/  DFMA R18, R20, UR18, R18 ;  /* 0x0000001214127c2b */ /* 0x000fe20008000012 */
[----:B------:R-:W-:Y:S01]  /*1340*/  UMOV UR18, 0x62401315 ;  /* 0x6240131500127882 */ /* 0x000fe20000000000 */
[----:B------:R-:W-:-:S06]  /*1350*/  UMOV UR19, 0x3ec71dee ;  /* 0x3ec71dee00137882 */ /* 0x000fcc0000000000 */
[----:B------:R-:W-:Y:S01]  /*1360*/  DFMA R18, R20, R18, UR18 ;  /* 0x0000001214127e2b */ /* 0x000fe20008000012 */
        /* <DEDUP_REMOVED lines=20> */
[----:B------:R-:W-:-:S08]  /*14b0*/  DFMA R18, R20, R18, UR18 ;  /* 0x0000001214127e2b */ /* 0x000fd00008000012 */
[----:B------:R-:W-:-:S08]  /*14c0*/  DFMA R18, R20, R18, 1 ;  /* 0x3ff000001412742b */ /* 0x000fd00000000012 */
[----:B------:R-:W-:-:S10]  /*14d0*/  DFMA R18, R20, R18, 1 ;  /* 0x3ff000001412742b */ /* 0x000fd40000000012 */
[----:B------:R-:W-:-:S04]  /*14e0*/  IMAD R10, R10, 0x100000, R19 ;  /* 0x001000000a0a7824 */ /* 0x000fc800078e0213 */
[----:B------:R-:W-:Y:S02]  /*14f0*/  VIADD R19, R10, 0xffe00000 ;  /* 0xffe000000a137836 */ /* 0x000fe40000000000 */
[----:B------:R-:W-:Y:S02]  /*1500*/  IMAD.MOV.U32 R10, RZ, RZ, RZ ;  /* 0x000000ffff0a7224 */ /* 0x000fe400078e00ff */
[----:B------:R-:W0:Y:S04]  /*1510*/  MUFU.RCP64H R11, R19 ;  /* 0x00000013000b7308 */ /* 0x000e280000001800 */
[----:B0-----:R-:W-:-:S08]  /*1520*/  DFMA R20, -R18, R10, 1 ;  /* 0x3ff000001214742b */ /* 0x001fd0000000010a */
[----:B------:R-:W-:-:S08]  /*1530*/  DFMA R20, R20, R20, R20 ;  /* 0x000000141414722b */ /* 0x000fd00000000014 */
[----:B------:R-:W-:-:S08]  /*1540*/  DFMA R20, R10, R20, R10 ;  /* 0x000000140a14722b */ /* 0x000fd0000000000a */
[----:B------:R-:W-:Y:S01]  /*1550*/  DFMA R20, R20, 0.0625, R18 ;  /* 0x3fb000001414782b */ /* 0x000fe20000000012 */
[----:B------:R-:W-:Y:S10]  /*1560*/  BRA `(.L_x_19) ;  /* 0x00000000000c7947 */ /* 0x000ff40003800000 */
.L_x_18:
[----:B------:R-:W-:-:S06]  /*1570*/  DSETP.GTU.AND P2, PT, R10, +INF , PT ;  /* 0x7ff000000a00742a */ /* 0x000fcc0003f4c000 */
[----:B------:R-:W-:Y:S02]  /*1580*/  FSEL R20, R10, RZ, P2 ;  /* 0x000000ff0a147208 */ /* 0x000fe40001000000 */
[----:B------:R-:W-:-:S07]  /*1590*/  FSEL R21, R11, +QNAN , P2 ;  /* 0x7ff000000b157808 */ /* 0x000fce0001000000 */
.L_x_19:
[----:B------:R-:W-:Y:S05]  /*15a0*/  BSYNC.RECONVERGENT B1 ;  /* 0x0000000000017941 */ /* 0x000fea0003800200 */
.L_x_17:
[----:B------:R-:W-:Y:S01]  /*15b0*/  DADD R22, R20, R20 ;  /* 0x0000000014167229 */ /* 0x000fe20000000014 */
[----:B------:R-:W-:Y:S01]  /*15c0*/  IMAD.MOV.U32 R10, RZ, RZ, 0x1 ;  /* 0x00000001ff0a7424 */ /* 0x000fe200078e00ff */
[----:B------:R-:W-:Y:S01]  /*15d0*/  FSETP.GEU.AND P3, PT, |R13|, 6.5827683646048100446e-37, PT ;  /* 0x036000000d00780b */ /* 0x000fe20003f6e200 */
[----:B------:R-:W-:Y:S03]  /*15e0*/  BSSY.RECONVERGENT B2, `(.L_x_20) ;  /* 0x0000015000027945 */ /* 0x000fe60003800200 */
[----:B------:R-:W0:Y:S02]  /*15f0*/  MUFU.RCP64H R11, R23 ;  /* 0x00000017000b7308 */ /* 0x000e240000001800 */
        /* <DEDUP_REMOVED lines=19> */
.L_x_21:
[----:B------:R-:W-:Y:S05]  /*1730*/  BSYNC.RECONVERGENT B2 ;  /* 0x0000000000027941 */ /* 0x000fea0003800200 */
.L_x_20:
[----:B------:R-:W-:Y:S01]  /*1740*/  DFMA R18, R6, 0.5, R14 ;  /* 0x3fe000000612782b */ /* 0x000fe2000000000e */
        /* <DEDUP_REMOVED lines=28> */
.L_x_25:
[----:B------:R-:W-:Y:S05]  /*1910*/  BSYNC.RECONVERGENT B4 ;  /* 0x0000000000047941 */ /* 0x000fea0003800200 */
.L_x_24:
[----:B------:R-:W-:-:S07]  /*1920*/  VIADD R0, R0, 0x1 ;  /* 0x0000000100007836 */ /* 0x000fce0000000000 */
.L_x_23:
[----:B------:R-:W-:Y:S05]  /*1930*/  BSYNC.RECONVERGENT B3 ;  /* 0x0000000000037941 */ /* 0x000fea0003800200 */
.L_x_22:
        /* <DEDUP_REMOVED lines=11> */
[----:B------:R-:W-:Y:S01]  /*19f0*/  MOV R66, 0x20fd8164 ;  /* 0x20fd816400427802 */ /* 0x000fe20000000f00 */
[----:B------:R-:W-:Y:S01]  /*1a00*/  IMAD.MOV.U32 R67, RZ, RZ, 0x3da8ff83 ;  /* 0x3da8ff83ff437424 */ /* 0x000fe200078e00ff */
[----:B------:R-:W-:Y:S01]  /*1a10*/  ISETP.NE.U32.AND P2, PT, R34, 0x1, PT ;  /* 0x000000012200780c */ /* 0x000fe20003f45070 */
[----:B------:R-:W-:Y:S01]  /*1a20*/  DMUL R34, R12, R12 ;  /* 0x0000000c0c227228 */ /* 0x000fe20000000000 */
[----:B------:R-:W-:Y:S02]  /*1a30*/  BSSY.RECONVERGENT B2, `(.L_x_26) ;  /* 0x0000027000027945 */ /* 0x000fe40003800200 */
[----:B------:R-:W-:-:S02]  /*1a40*/  FSEL R66, R66, -8.06006814911005101289e+34, !P2 ;  /* 0xf9785eba42427808 */ /* 0x000fc40005000000 */
[----:B------:R-:W-:Y:S01]  /*1a50*/  FSEL R67, -R67, 0.11223486810922622681, !P2 ;  /* 0x3de5db6543437808 */ /* 0x000fe20005000100 */
        /* <DEDUP_REMOVED lines=36> */
.L_x_27:
[----:B------:R-:W-:Y:S05]  /*1ca0*/  BSYNC.RECONVERGENT B2 ;  /* 0x0000000000027941 */ /* 0x000fea0003800200 */
.L_x_26:
        /* <DEDUP_REMOVED lines=55> */
.L_x_29:
[----:B------:R-:W-:-:S06]  /*2020*/  DSETP.GTU.AND P2, PT, R12, +INF , PT ;  /* 0x7ff000000c00742a */ /* 0x000fcc0003f4c000 */
[----:B------:R-:W-:Y:S02]  /*2030*/  FSEL R24, R12, RZ, P2 ;  /* 0x000000ff0c187208 */ /* 0x000fe40001000000 */
[----:B------:R-:W-:-:S07]  /*2040*/  FSEL R25, R13, +QNAN , P2 ;  /* 0x7ff000000d197808 */ /* 0x000fce0001000000 */
.L_x_30:
[----:B------:R-:W-:Y:S05]  /*2050*/  BSYNC.RECONVERGENT B1 ;  /* 0x0000000000017941 */ /* 0x000fea0003800200 */
.L_x_28:
        /* <DEDUP_REMOVED lines=24> */
.L_x_32:
[----:B------:R-:W-:Y:S05]  /*21e0*/  BSYNC.RECONVERGENT B2 ;  /* 0x0000000000027941 */ /* 0x000fea0003800200 */
.L_x_31:
[----:B------:R-:W-:Y:S01]  /*21f0*/  DADD R20, R14, R6 ;  /* 0x000000000e147229 */ /* 0x000fe20000000006 */
        /* <DEDUP_REMOVED lines=28> */
.L_x_36:
[----:B------:R-:W-:Y:S05]  /*23c0*/  BSYNC.RECONVERGENT B4 ;  /* 0x0000000000047941 */ /* 0x000fea0003800200 */
.L_x_35:
[----:B------:R-:W-:-:S07]  /*23d0*/  IADD3 R0, PT, PT, R0, 0x1, RZ ;  /* 0x0000000100007810 */ /* 0x000fce0007ffe0ff */
.L_x_34:
[----:B------:R-:W-:Y:S05]  /*23e0*/  BSYNC.RECONVERGENT B3 ;  /* 0x0000000000037941 */ /* 0x000fea0003800200 */
.L_x_33:
        /* <DEDUP_REMOVED lines=14> */
[----:B------:R-:W-:Y:S01]  /*24d0*/  IMAD.MOV.U32 R69, RZ, RZ, 0x3da8ff83 ;  /* 0x3da8ff83ff457424 */ /* 0x000fe200078e00ff */
[----:B------:R-:W-:-:S02]  /*24e0*/  DMUL R66, R14, R14 ;  /* 0x0000000e0e427228 */ /* 0x000fc40000000000 */
[----:B------:R-:W-:Y:S02]  /*24f0*/  FSEL R68, R68, -8.06006814911005101289e+34, !P2 ;  /* 0xf9785eba44447808 */ /* 0x000fe40005000000 */
[----:B------:R-:W-:Y:S01]  /*2500*/  FSEL R69, -R69, 0.11223486810922622681, !P2 ;  /* 0x3de5db6545457808 */ /* 0x000fe20005000100 */
[----:B0-----:R-:W-:-:S08]  /*2510*/  DFMA R22, R70, -R72, 1 ;  /* 0x3ff000004616742b */ /* 0x001fd00000000848 */
[----:B------:R-:W-:-:S08]  /*2520*/  DFMA R22, R22, R22, R22 ;  /* 0x000000161616722b */ /* 0x000fd00000000016 */
[----:B------:R-:W-:Y:S02]  /*2530*/  DFMA R22, R70, R22, R70 ;  /* 0x000000164616722b */ /* 0x000fe40000000046 */
[----:B--2---:R-:W-:-:S08]  /*2540*/  DFMA R24, R66, R68, R24 ;  /* 0x000000444218722b */ /* 0x004fd00000000018 */
[----:B------:R-:W-:Y:S02]  /*2550*/  DFMA R24, R66, R24, R26 ;  /* 0x000000184218722b */ /* 0x000fe4000000001a */
[----:B------:R-:W-:-:S06]  /*2560*/  DFMA R26, R22, -R72, 1 ;  /* 0x3ff00000161a742b */ /* 0x000fcc0000000848 */
[----:B---3--:R-:W-:-:S08]  /*2570*/  DFMA R24, R66, R24, R28 ;  /* 0x000000184218722b */ /* 0x008fd0000000001c */
        /* <DEDUP_REMOVED lines=29> */
.L_x_38:
[----:B------:R-:W-:Y:S05]  /*2750*/  BSYNC.RECONVERGENT B2 ;  /* 0x0000000000027941 */ /* 0x000fea0003800200 */
.L_x_37:
        /* <DEDUP_REMOVED lines=55> */
.L_x_40:
[----:B------:R-:W-:-:S06]  /*2ad0*/  DSETP.GTU.AND P2, PT, R14, +INF , PT ;  /* 0x7ff000000e00742a */ /* 0x000fcc0003f4c000 */
[----:B------:R-:W-:Y:S02]  /*2ae0*/  FSEL R26, R14, RZ, P2 ;  /* 0x000000ff0e1a7208 */ /* 0x000fe40001000000 */
[----:B------:R-:W-:-:S07]  /*2af0*/  FSEL R27, R15, +QNAN , P2 ;  /* 0x7ff000000f1b7808 */ /* 0x000fce0001000000 */
.L_x_41:
[----:B------:R-:W-:Y:S05]  /*2b00*/  BSYNC.RECONVERGENT B1 ;  /* 0x0000000000017941 */ /* 0x000fea0003800200 */
.L_x_39:
        /* <DEDUP_REMOVED lines=24> */
.L_x_43:
[----:B------:R-:W-:Y:S05]  /*2c90*/  BSYNC.RECONVERGENT B2 ;  /* 0x0000000000027941 */ /* 0x000fea0003800200 */
.L_x_42:
[----:B-----5:R-:W-:Y:S01]  /*2ca0*/  DADD R66, R36, R16 ;  /* 0x0000000024427229 */ /* 0x020fe20000000010 */
[----:B------:R-:W-:Y:S07]  /*2cb0*/  BSSY.RECONVERGENT B3, `(.L_x_44) ;  /* 0x000001d000037945 */ /* 0x000fee0003800200 */
[----:B------:R-:W-:-:S08]  /*2cc0*/  DMUL R72, R66, UR10 ;  /* 0x0000000a42487c28 */ /* 0x000fd00008000000 */
[----:B------:R-:W-:-:S14]  /*2cd0*/  DSETP.NEU.AND P2, PT, |R72|, +INF , PT ;  /* 0x7ff000004800742a */ /* 0x000fdc0003f4d200 */
[----:B------:R-:W-:Y:S01]  /*2ce0*/  @!P2 DMUL R16, RZ, R72 ;  /* 0x00000048ff10a228 */ /* 0x000fe20000000000 */
[----:B------:R-:W-:Y:S01]  /*2cf0*/  @!P2 MOV R0, 0x1 ;  /* 0x000000010000a802 */ /* 0x000fe20000000f00 */
        /* <DEDUP_REMOVED lines=19> */
[----:B------:R-:W-:Y:S05]  /*2e30*/  CALL.REL.NOINC `($_Z22simOBEcudaCrossPoltestPdPKdS1_S1_dddddd$__internal_trig_reduction_slowpathd) ;  /* 0x0000003c00347944 */ /* 0x000fea0003c00000 */
[----:B------:R-:W-:Y:S02]  /*2e40*/  IMAD.MOV.U32 R16, RZ, RZ, R22 ;  /* 0x000000ffff107224 */ /* 0x000fe400078e0016 */
[----:B------:R-:W-:-:S07]  /*2e50*/  IMAD.MOV.U32 R17, RZ, RZ, R23 ;  /* 0x000000ffff117224 */ /* 0x000fce00078e0017 */
.L_x_47:
[----:B------:R-:W-:Y:S05]  /*2e60*/  BSYNC.RECONVERGENT B4 ;  /* 0x0000000000047941 */ /* 0x000fea0003800200 */
.L_x_46:
[----:B------:R-:W-:-:S07]  /*2e70*/  VIADD R0, R0, 0x1 ;  /* 0x0000000100007836 */ /* 0x000fce0000000000 */
.L_x_45:
[----:B------:R-:W-:Y:S05]  /*2e80*/  BSYNC.RECONVERGENT B3 ;  /* 0x0000000000037941 */ /* 0x000fea0003800200 */
.L_x_44:
        /* <DEDUP_REMOVED lines=30> */
[--C-:B------:R-:W-:Y:S02]  /*3070*/  DFMA R28, R26, -R74, -R66.reuse ;  /* 0x8000004a1a1c722b */ /* 0x100fe40000000842 */
[----:B------:R-:W-:-:S04]  /*3080*/  DADD R66, -RZ, -R66 ;  /* 0x00000000ff427229 */ /* 0x000fc80000000942 */
[----:B------:R-:W-:Y:S02]  /*3090*/  DFMA R22, R24, R16, R16 ;  /* 0x000000101816722b */ /* 0x000fe40000000010 */
[----:B------:R-:W-:Y:S02]  /*30a0*/  DFMA R16, R30, R28, R26 ;  /* 0x0000001c1e10722b */ /* 0x000fe4000000001a */
[----:B------:R-:W-:Y:S02]  /*30b0*/  DFMA R24, R68, R24, 1 ;  /* 0x3ff000004418742b */ /* 0x000fe40000000018 */
[----:B------:R-:W-:-:S06]  /*30c0*/  FSETP.GEU.AND P4, PT, |R67|, 6.5827683646048100446e-37, PT ;  /* 0x036000004300780b */ /* 0x000fcc0003f8e200 */
[----:B------:R-:W-:Y:S02]  /*30d0*/  FFMA R26, RZ, UR12, R17 ;  /* 0x0000000cff1a7c23 */ /* 0x000fe40008000011 */
[----:B------:R-:W-:Y:S02]  /*30e0*/  FSEL R24, R24, R22, !P2 ;  /* 0x0000001618187208 */ /* 0x000fe40005000000 */
[----:B------:R-:W-:Y:S02]  /*30f0*/  FSEL R25, R25, R23, !P2 ;  /* 0x0000001719197208 */ /* 0x000fe40005000000 */
[----:B------:R-:W-:Y:S02]  /*3100*/  FSETP.GT.AND P3, PT, |R26|, 1.469367938527859385e-39, PT ;  /* 0x001000001a00780b */ /* 0x000fe40003f64200 */
[----:B------:R-:W-:Y:S02]  /*3110*/  LOP3.LUT P2, RZ, R0, 0x2, RZ, 0xc0, !PT ;  /* 0x0000000200ff7812 */ /* 0x000fe4000784c0ff */
[----:B------:R-:W-:-:S10]  /*3120*/  DADD R22, RZ, -R24 ;  /* 0x00000000ff167229 */ /* 0x000fd40000000818 */
        /* <DEDUP_REMOVED lines=9> */
[----:B------:R-:W-:Y:S05]  /*31c0*/  CALL.REL.NOINC `($__internal_0_$__cuda_sm20_div_rn_f64_full) ;  /* 0x0000003000e47944 */ /* 0x000fea0003c00000 */
[----:B------:R-:W-:Y:S02]  /*31d0*/  IMAD.MOV.U32 R16, RZ, RZ, R32 ;  /* 0x000000ffff107224 */ /* 0x000fe400078e0020 */
[----:B------:R-:W-:-:S07]  /*31e0*/  IMAD.MOV.U32 R17, RZ, RZ, R33 ;  /* 0x000000ffff117224 */ /* 0x000fce00078e0021 */
.L_x_49:
[----:B------:R-:W-:Y:S05]  /*31f0*/  BSYNC.RECONVERGENT B2 ;  /* 0x0000000000027941 */ /* 0x000fea0003800200 */
.L_x_48:
        /* <DEDUP_REMOVED lines=55> */
.L_x_51:
[----:B------:R-:W-:-:S06]  /*3570*/  DSETP.GTU.AND P2, PT, R16, +INF , PT ;  /* 0x7ff000001000742a */ /* 0x000fcc0003f4c000 */
[----:B------:R-:W-:Y:S02]  /*3580*/  FSEL R26, R16, RZ, P2 ;  /* 0x000000ff101a7208 */ /* 0x000fe40001000000 */
[----:B------:R-:W-:-:S07]  /*3590*/  FSEL R27, R17, +QNAN , P2 ;  /* 0x7ff00000111b7808 */ /* 0x000fce0001000000 */
.L_x_52:
[----:B------:R-:W-:Y:S05]  /*35a0*/  BSYNC.RECONVERGENT B1 ;  /* 0x0000000000017941 */ /* 0x000fea0003800200 */
.L_x_50:
        /* <DEDUP_REMOVED lines=18> */
[----:B------:R-:W-:Y:S01]  /*36d0*/  IMAD.MOV.U32 R25, RZ, RZ, R29 ;  /* 0x000000ffff197224 */ /* 0x000fe200078e001d */
[----:B------:R-:W-:Y:S01]  /*36e0*/  MOV R29, R23 ;  /* 0x00000017001d7202 */ /* 0x000fe20000000f00 */
[----:B------:R-:W-:-:S07]  /*36f0*/  IMAD.MOV.U32 R28, RZ, RZ, R22 ;  /* 0x000000ffff1c7224 */ /* 0x000fce00078e0016 */
[----:B------:R-:W-:Y:S05]  /*3700*/  CALL.REL.NOINC `($__internal_0_$__cuda_sm20_div_rn_f64_full) ;  /* 0x0000002c00947944 */ /* 0x000fea0003c00000 */
[----:B------:R-:W-:Y:S02]  /*3710*/  IMAD.MOV.U32 R16, RZ, RZ, R32 ;  /* 0x000000ffff107224 */ /* 0x000fe400078e0020 */
[----:B------:R-:W-:-:S07]  /*3720*/  IMAD.MOV.U32 R17, RZ, RZ, R33 ;  /* 0x000000ffff117224 */ /* 0x000fce00078e0021 */
.L_x_54:
[----:B------:R-:W-:Y:S05]  /*3730*/  BSYNC.RECONVERGENT B2 ;  /* 0x0000000000027941 */ /* 0x000fea0003800200 */
.L_x_53:
[----:B------:R-:W-:Y:S01]  /*3740*/  DADD R66, R36, R18 ;  /* 0x0000000024427229 */ /* 0x000fe20000000012 */
[----:B------:R-:W-:Y:S07]  /*3750*/  BSSY.RECONVERGENT B3, `(.L_x_55) ;  /* 0x000001d000037945 */ /* 0x000fee0003800200 */
        /* <DEDUP_REMOVED lines=26> */
.L_x_58:
[----:B------:R-:W-:Y:S05]  /*3900*/  BSYNC.RECONVERGENT B4 ;  /* 0x0000000000047941 */ /* 0x000fea0003800200 */
.L_x_57:
[----:B------:R-:W-:-:S07]  /*3910*/  VIADD R0, R0, 0x1 ;  /* 0x0000000100007836 */ /* 0x000fce0000000000 */
.L_x_56:
[----:B------:R-:W-:Y:S05]  /*3920*/  BSYNC.RECONVERGENT B3 ;  /* 0x0000000000037941 */ /* 0x000fea0003800200 */
.L_x_55:
        /* <DEDUP_REMOVED lines=54> */
.L_x_60:
[----:B------:R-:W-:Y:S05]  /*3c90*/  BSYNC.RECONVERGENT B2 ;  /* 0x0000000000027941 */ /* 0x000fea0003800200 */
.L_x_59:
        /* <DEDUP_REMOVED lines=55> */
.L_x_62:
[----:B------:R-:W-:-:S06]  /*4010*/  DSETP.GTU.AND P2, PT, R18, +INF , PT ;  /* 0x7ff000001200742a */ /* 0x000fcc0003f4c000 */
[----:B------:R-:W-:Y:S02]  /*4020*/  FSEL R26, R18, RZ, P2 ;  /* 0x000000ff121a7208 */ /* 0x000fe40001000000 */
[----:B------:R-:W-:-:S07]  /*4030*/  FSEL R27, R19, +QNAN , P2 ;  /* 0x7ff00000131b7808 */ /* 0x000fce0001000000 */
.L_x_63:
[----:B------:R-:W-:Y:S05]  /*4040*/  BSYNC.RECONVERGENT B1 ;  /* 0x0000000000017941 */ /* 0x000fea0003800200 */
.L_x_61:
        /* <DEDUP_REMOVED lines=16> */
[----:B------:R-:W-:Y:S01]  /*4150*/  MOV R24, R28 ;  /* 0x0000001c00187202 */ /* 0x000fe20000000f00 */
[----:B------:R-:W-:Y:S01]  /*4160*/  IMAD.MOV.U32 R25, RZ, RZ, R29 ;  /* 0x000000ffff197224 */ /* 0x000fe200078e001d */
[----:B------:R-:W-:Y:S01]  /*4170*/  MOV R0, 0x41b0 ;  /* 0x000041b000007802 */ /* 0x000fe20000000f00 */
[----:B------:R-:W-:Y:S02]  /*4180*/  IMAD.MOV.U32 R28, RZ, RZ, R22 ;  /* 0x000000ffff1c7224 */ /* 0x000fe400078e0016 */
[----:B------:R-:W-:-:S07]  /*4190*/  IMAD.MOV.U32 R29, RZ, RZ, R23 ;  /* 0x000000ffff1d7224 */ /* 0x000fce00078e0017 */
[----:B------:R-:W-:Y:S05]  /*41a0*/  CALL.REL.NOINC `($__internal_0_$__cuda_sm20_div_rn_f64_full) ;  /* 0x0000002000ec7944 */ /* 0x000fea0003c00000 */
[----:B------:R-:W-:Y:S02]  /*41b0*/  IMAD.MOV.U32 R18, RZ, RZ, R32 ;  /* 0x000000ffff127224 */ /* 0x000fe400078e0020 */
[----:B------:R-:W-:-:S07]  /*41c0*/  IMAD.MOV.U32 R19, RZ, RZ, R33 ;  /* 0x000000ffff137224 */ /* 0x000fce00078e0021 */
.L_x_65:
[----:B------:R-:W-:Y:S05]  /*41d0*/  BSYNC.RECONVERGENT B2 ;  /* 0x0000000000027941 */ /* 0x000fea0003800200 */
.L_x_64:
        /* <DEDUP_REMOVED lines=28> */
.L_x_69:
[----:B------:R-:W-:Y:S05]  /*43a0*/  BSYNC.RECONVERGENT B4 ;  /* 0x0000000000047941 */ /* 0x000fea0003800200 */
.L_x_68:
[----:B------:R-:W-:-:S07]  /*43b0*/  VIADD R0, R0, 0x1 ;  /* 0x0000000100007836 */ /* 0x000fce0000000000 */
.L_x_67:
[----:B------:R-:W-:Y:S05]  /*43c0*/  BSYNC.RECONVERGENT B3 ;  /* 0x0000000000037941 */ /* 0x000fea0003800200 */
.L_x_66:
        /* <DEDUP_REMOVED lines=24> */
[----:B---3--:R-:W-:Y:S02]  /*4550*/  DFMA R20, R68, R20, R24 ;  /* 0x000000144414722b */ /* 0x008fe40000000018 */
[----:B------:R-:W-:-:S06]  /*4560*/  DFMA R34, R34, R22, R34 ;  /* 0x000000162222722b */ /* 0x000fcc0000000022 */
[----:B------:R-:W-:Y:S02]  /*4570*/  DFMA R20, R68, R20, R26 ;  /* 0x000000144414722b */ /* 0x000fe4000000001a */
[----:B------:R-:W-:-:S06]  /*4580*/  DMUL R22, R34, -R66 ;  /* 0x8000004222167228 */ /* 0x000fcc0000000000 */
[----:B----4-:R-:W-:Y:S02]  /*4590*/  DFMA R20, R68, R20, R28 ;  /* 0x000000144414722b */ /* 0x010fe4000000001c */
[--C-:B------:R-:W-:Y:S02]  /*45a0*/  DFMA R24, R22, -R74, -R66.reuse ;  /* 0x8000004a1618722b */ /* 0x100fe40000000842 */
[----:B------:R-:W-:-:S04]  /*45b0*/  DADD R66, -RZ, -R66 ;  /* 0x00000000ff427229 */ /* 0x000fc80000000942 */
[----:B------:R-:W-:-:S06]  /*45c0*/  DFMA R20, R68, R20, R30 ;  /* 0x000000144414722b */ /* 0x000fcc000000001e */
[----:B------:R-:W-:Y:S02]  /*45d0*/  FSETP.GEU.AND P4, PT, |R67|, 6.5827683646048100446e-37, PT ;  /* 0x036000004300780b */ /* 0x000fe40003f8e200 */
[----:B------:R-:W-:Y:S02]  /*45e0*/  DFMA R32, R20, R32, R32 ;  /* 0x000000201420722b */ /* 0x000fe40000000020 */
[----:B------:R-:W-:Y:S02]  /*45f0*/  DFMA R68, R68, R20, 1 ;  /* 0x3ff000004444742b */ /* 0x000fe40000000014 */
[----:B------:R-:W-:-:S08]  /*4600*/  DFMA R20, R34, R24, R22 ;  /* 0x000000182214722b */ /* 0x000fd00000000016 */
[----:B------:R-:W-:Y:S02]  /*4610*/  FSEL R24, R68, R32, !P2 ;  /* 0x0000002044187208 */ /* 0x000fe40005000000 */
[----:B------:R-:W-:Y:S01]  /*4620*/  FFMA R26, RZ, UR12, R21 ;  /* 0x0000000cff1a7c23 */ /* 0x000fe20008000015 */
[----:B------:R-:W-:Y:S02]  /*4630*/  FSEL R25, R69, R33, !P2 ;  /* 0x0000002145197208 */ /* 0x000fe40005000000 */
[----:B------:R-:W-:Y:S02]  /*4640*/  LOP3.LUT P2, RZ, R0, 0x2, RZ, 0xc0, !PT ;  /* 0x0000000200ff7812 */ /* 0x000fe4000784c0ff */
[----:B------:R-:W-:Y:S02]  /*4650*/  FSETP.GT.AND P3, PT, |R26|, 1.469367938527859385e-39, PT ;  /* 0x001000001a00780b */ /* 0x000fe40003f64200 */
        /* <DEDUP_REMOVED lines=13> */
.L_x_71:
[----:B------:R-:W-:Y:S05]  /*4730*/  BSYNC.RECONVERGENT B2 ;  /* 0x0000000000027941 */ /* 0x000fea0003800200 */
.L_x_70:
        /* <DEDUP_REMOVED lines=46> */
[----:B------:R-:W-:-:S05]  /*4a20*/  IMAD R20, R20, 0x100000, R25 ;  /* 0x0010000014147824 */ /* 0x000fca00078e0219 */
[----:B------:R-:W-:Y:S01]  /*4a30*/  IADD3 R25, PT, PT, R20, -0x200000, RZ ;  /* 0xffe0000014197810 */ /* 0x000fe20007ffe0ff */
[----:B------:R-:W-:-:S03]  /*4a40*/  IMAD.MOV.U32 R20, RZ, RZ, RZ ;  /* 0x000000ffff147224 */ /* 0x000fc600078e00ff */
[----:B------:R-:W0:Y:S03]  /*4a50*/  MUFU.RCP64H R21, R25 ;  /* 0x0000001900157308 */ /* 0x000e260000001800 */
[----:B0-----:R-:W-:-:S08]  /*4a60*/  DFMA R26, -R24, R20, 1 ;  /* 0x3ff00000181a742b */ /* 0x001fd00000000114 */
[----:B------:R-:W-:-:S08]  /*4a70*/  DFMA R26, R26, R26, R26 ;  /* 0x0000001a1a1a722b */ /* 0x000fd0000000001a */
[----:B------:R-:W-:-:S08]  /*4a80*/  DFMA R26, R20, R26, R20 ;  /* 0x0000001a141a722b */ /* 0x000fd00000000014 */
[----:B------:R-:W-:Y:S01]  /*4a90*/  DFMA R26, R26, 0.0625, R24 ;  /* 0x3fb000001a1a782b */ /* 0x000fe20000000018 */
[----:B------:R-:W-:Y:S10]  /*4aa0*/  BRA `(.L_x_74) ;  /* 0x00000000000c7947 */ /* 0x000ff40003800000 */
.L_x_73:
[----:B------:R-:W-:-:S06]  /*4ab0*/  DSETP.GTU.AND P2, PT, R20, +INF , PT ;  /* 0x7ff000001400742a */ /* 0x000fcc0003f4c000 */
[----:B------:R-:W-:Y:S02]  /*4ac0*/  FSEL R26, R20, RZ, P2 ;  /* 0x000000ff141a7208 */ /* 0x000fe40001000000 */
[----:B------:R-:W-:-:S07]  /*4ad0*/  FSEL R27, R21, +QNAN , P2 ;  /* 0x7ff00000151b7808 */ /* 0x000fce0001000000 */
.L_x_74:
[----:B------:R-:W-:Y:S05]  /*4ae0*/  BSYNC.RECONVERGENT B1 ;  /* 0x0000000000017941 */ /* 0x000fea0003800200 */
.L_x_72:
[----:B------:R-:W-:Y:S01]  /*4af0*/  DADD R28, R26, R26 ;  /* 0x000000001a1c7229 */ /* 0x000fe2000000001a */
[----:B------:R-:W-:Y:S01]  /*4b00*/  IMAD.MOV.U32 R20, RZ, RZ, 0x1 ;  /* 0x00000001ff147424 */ /* 0x000fe200078e00ff */
[----:B------:R-:W-:Y:S01]  /*4b10*/  FSETP.GEU.AND P3, PT, |R23|, 6.5827683646048100446e-37, PT ;  /* 0x036000001700780b */ /* 0x000fe20003f6e200 */
[----:B------:R-:W-:Y:S01]  /*4b20*/  BSSY.RECONVERGENT B2, `(.L_x_75) ;  /* 0x0000017000027945 */ /* 0x000fe20003800200 */
[----:B------:R-:W-:Y:S02]  /*4b30*/  DSETP.NEU.AND P6, PT, |R2|, +INF , PT ;  /* 0x7ff000000200742a */ /* 0x000fe40003fcd200 */
[----:B------:R-:W0:Y:S01]  /*4b40*/  MUFU.RCP64H R21, R29 ;  /* 0x0000001d00157308 */ /* 0x000e220000001800 */
[----:B------:R-:W-:Y:S02]  /*4b50*/  DMUL R66, RZ, R2 ;  /* 0x00000002ff427228 */ /* 0x000fe40000000000 */
        /* <DEDUP_REMOVED lines=16> */
[----:B------:R-:W-:Y:S05]  /*4c60*/  CALL.REL.NOINC `($__internal_0_$__cuda_sm20_div_rn_f64_full) ;  /* 0x00000018003c7944 */ /* 0x000fea0003c00000 */
[----:B------:R-:W-:Y:S02]  /*4c70*/  IMAD.MOV.U32 R20, RZ, RZ, R32 ;  /* 0x000000ffff147224 */ /* 0x000fe400078e0020 */
[----:B------:R-:W-:-:S07]  /*4c80*/  IMAD.MOV.U32 R21, RZ, RZ, R33 ;  /* 0x000000ffff157224 */ /* 0x000fce00078e0021 */
.L_x_76:
[----:B------:R-:W-:Y:S05]  /*4c90*/  BSYNC.RECONVERGENT B2 ;  /* 0x0000000000027941 */ /* 0x000fea0003800200 */
.L_x_75:
[----:B------:R-:W-:Y:S01]  /*4ca0*/  BSSY.RECONVERGENT B3, `(.L_x_77) ;  /* 0x0000011000037945 */ /* 0x000fe20003800200 */
[----:B------:R-:W-:Y:S02]  /*4cb0*/  IMAD.MOV.U32 R74, RZ, RZ, 0x1 ;  /* 0x00000001ff4a7424 */ /* 0x000fe400078e00ff */
[----:B------:R-:W-:Y:S02]  /*4cc0*/  IMAD.MOV.U32 R22, RZ, RZ, R66 ;  /* 0x000000ffff167224 */ /* 0x000fe400078e0042 */
[----:B------:R-:W-:Y:S01]  /*4cd0*/  IMAD.MOV.U32 R23, RZ, RZ, R67 ;  /* 0x000000ffff177224 */ /* 0x000fe200078e0043 */
[----:B------:R-:W-:Y:S06]  /*4ce0*/  @!P6 BRA `(.L_x_78) ;  /* 0x000000000030e947 */ /* 0x000fec0003800000 */
[----:B------:R-:W-:Y:S01]  /*4cf0*/  DSETP.GE.AND P2, PT, |R2|, 2.14748364800000000000e+09, PT ;  /* 0x41e000000200742a */ /* 0x000fe20003f46200 */
[----:B------:R-:W-:Y:S01]  /*4d00*/  BSSY.RECONVERGENT B4, `(.L_x_79) ;  /* 0x0000009000047945 */ /* 0x000fe20003800200 */
[----:B------:R-:W-:Y:S02]  /*4d10*/  IMAD.MOV.U32 R0, RZ, RZ, R63 ;  /* 0x000000ffff007224 */ /* 0x000fe400078e003f */
[----:B------:R-:W-:Y:S02]  /*4d20*/  IMAD.MOV.U32 R22, RZ, RZ, R40 ;  /* 0x000000ffff167224 */ /* 0x000fe400078e0028 */
[----:B------:R-:W-:-:S08]  /*4d30*/  IMAD.MOV.U32 R23, RZ, RZ, R41 ;  /* 0x000000ffff177224 */ /* 0x000fd000078e0029 */
[----:B------:R-:W-:Y:S05]  /*4d40*/  @!P2 BRA `(.L_x_80) ;  /* 0x000000000010a947 */ /* 0x000fea0003800000 */
[----:B------:R-:W-:Y:S01]  /*4d50*/  IMAD.MOV.U32 R72, RZ, RZ, R2 ;  /* 0x000000ffff487224 */ /* 0x000fe200078e0002 */
[----:B------:R-:W-:Y:S01]  /*4d60*/  MOV R28, 0x4d90 ;  /* 0x00004d90001c7802 */ /* 0x000fe20000000f00 */
[----:B------:R-:W-:-:S07]  /*4d70*/  IMAD.MOV.U32 R73, RZ, RZ, R3 ;  /* 0x000000ffff497224 */ /* 0x000fce00078e0003 */
[----:B------:R-:W-:Y:S05]  /*4d80*/  CALL.REL.NOINC `($_Z22simOBEcudaCrossPoltestPdPKdS1_S1_dddddd$__internal_trig_reduction_slowpathd) ;  /* 0x0000001c00607944 */ /* 0x000fea0003c00000 */
.L_x_80:
[----:B------:R-:W-:Y:S05]  /*4d90*/  BSYNC.RECONVERGENT B4 ;  /* 0x0000000000047941 */ /* 0x000fea0003800200 */
.L_x_79:
[----:B------:R-:W-:-:S07]  /*4da0*/  VIADD R74, R0, 0x1 ;  /* 0x00000001004a7836 */ /* 0x000fce0000000000 */
.L_x_78:
[----:B------:R-:W-:Y:S05]  /*4db0*/  BSYNC.RECONVERGENT B3 ;  /* 0x0000000000037941 */ /* 0x000fea0003800200 */
.L_x_77:
[----:B------:R-:W-:-:S05]  /*4dc0*/  IMAD.SHL.U32 R0, R74, 0x40, RZ ;  /* 0x000000404a007824 */ /* 0x000fca00078e00ff */
[----:B------:R-:W-:-:S04]  /*4dd0*/  LOP3.LUT R0, R0, 0x40, RZ, 0xc0, !PT ;  /* 0x0000004000007812 */ /* 0x000fc800078ec0ff */
[----:B------:R-:W-:-:S05]  /*4de0*/  IADD3 R68, P2, PT, R0, UR16, RZ ;  /* 0x0000001000447c10 */ /* 0x000fca000ff5e0ff */
[----:B------:R-:W-:-:S05]  /*4df0*/  IMAD.X R69, RZ, RZ, UR17, P2 ;  /* 0x00000011ff457e24 */ /* 0x000fca00090e06ff */
[----:B------:R-:W2:Y:S04]  /*4e00*/  LDG.E.128.CONSTANT R24, desc[UR8][R68.64] ;  /* 0x0000000844187981 */ /* 0x000ea8000c1e9d00 */
[----:B------:R-:W3:Y:S04]  /*4e10*/  LDG.E.128.CONSTANT R28, desc[UR8][R68.64+0x10] ;  /* 0x00001008441c7981 */ /* 0x000ee8000c1e9d00 */
[----:B------:R0:W4:Y:S01]  /*4e20*/  LDG.E.128.CONSTANT R32, desc[UR8][R68.64+0x20] ;  /* 0x0000200844207981 */ /* 0x000122000c1e9d00 */
[----:B------:R-:W-:Y:S01]  /*4e30*/  LOP3.LUT R0, R74, 0x1, RZ, 0xc0, !PT ;  /* 0x000000014a007812 */ /* 0x000fe200078ec0ff */
[----:B------:R-:W-:Y:S01]  /*4e40*/  IMAD.MOV.U32 R72, RZ, RZ, 0x20fd8164 ;  /* 0x20fd8164ff487424 */ /* 0x000fe200078e00ff */
[----:B------:R-:W-:Y:S01]  /*4e50*/  DMUL R70, R22, R22 ;  /* 0x0000001616467228 */ /* 0x000fe20000000000 */
[----:B------:R-:W-:Y:S01]  /*4e60*/  BSSY.RECONVERGENT B3, `(.L_x_81) ;  /* 0x000001e000037945 */ /* 0x000fe20003800200 */
[----:B------:R-:W-:Y:S01]  /*4e70*/  ISETP.NE.U32.AND P2, PT, R0, 0x1, PT ;  /* 0x000000010000780c */ /* 0x000fe20003f45070 */
[----:B------:R-:W-:Y:S01]  /*4e80*/  IMAD.MOV.U32 R0, RZ, RZ, 0x3da8ff83 ;  /* 0x3da8ff83ff007424 */ /* 0x000fe200078e00ff */
[----:B------:R-:W-:-:S02]  /*4e90*/  DSETP.NEU.AND P3, PT, |R2|, +INF , PT ;  /* 0x7ff000000200742a */ /* 0x000fc40003f6d200 */
[----:B------:R-:W-:Y:S02]  /*4ea0*/  FSEL R72, R72, -8.06006814911005101289e+34, !P2 ;  /* 0xf9785eba48487808 */ /* 0x000fe40005000000 */
[----:B------:R-:W-:Y:S02]  /*4eb0*/  FSEL R73, -R0, 0.11223486810922622681, !P2 ;  /* 0x3de5db6500497808 */ /* 0x000fe40005000100 */
[----:B0-----:R-:W-:Y:S02]  /*4ec0*/  FSEL R68, R66, R40, !P3 ;  /* 0x0000002842447208 */ /* 0x001fe40005800000 */
[----:B------:R-:W-:Y:S02]  /*4ed0*/  FSEL R69, R67, R41, !P3 ;  /* 0x0000002943457208 */ /* 0x000fe40005800000 */
[----:B------:R-:W-:Y:S01]  /*4ee0*/  SEL R0, R63, RZ, P3 ;  /* 0x000000ff3f007207 */ /* 0x000fe20001800000 */
[----:B--2---:R-:W-:-:S08]  /*4ef0*/  DFMA R24, R70, R72, R24 ;  /* 0x000000484618722b */ /* 0x004fd00000000018 */
[----:B------:R-:W-:-:S08]  /*4f00*/  DFMA R24, R70, R24, R26 ;  /* 0x000000184618722b */ /* 0x000fd0000000001a */
[----:B---3--:R-:W-:-:S08]  /*4f10*/  DFMA R24, R70, R24, R28 ;  /* 0x000000184618722b */ /* 0x008fd0000000001c */
[----:B------:R-:W-:-:S08]  /*4f20*/  DFMA R24, R70, R24, R30 ;  /* 0x000000184618722b */ /* 0x000fd0000000001e */
[----:B----4-:R-:W-:-:S08]  /*4f30*/  DFMA R24, R70, R24, R32 ;  /* 0x000000184618722b */ /* 0x010fd00000000020 */
[----:B------:R-:W-:-:S08]  /*4f40*/  DFMA R24, R70, R24, R34 ;  /* 0x000000184618722b */ /* 0x000fd00000000022 */
[----:B------:R-:W-:Y:S02]  /*4f50*/  DFMA R22, R24, R22, R22 ;  /* 0x000000161816722b */ /* 0x000fe40000000016 */
[----:B------:R-:W-:-:S10]  /*4f60*/  DFMA R24, R70, R24, 1 ;  /* 0x3ff000004618742b */ /* 0x000fd40000000018 */
[----:B------:R-:W-:Y:S02]  /*4f70*/  FSEL R24, R24, R22, !P2 ;  /* 0x0000001618187208 */ /* 0x000fe40005000000 */
[----:B------:R-:W-:Y:S02]  /*4f80*/  FSEL R25, R25, R23, !P2 ;  /* 0x0000001719197208 */ /* 0x000fe40005000000 */
[----:B------:R-:W-:-:S04]  /*4f90*/  LOP3.LUT P2, RZ, R74, 0x2, RZ, 0xc0, !PT ;  /* 0x000000024aff7812 */ /* 0x000fc8000784c0ff */
[----:B------:R-:W-:-:S10]  /*4fa0*/  DADD R22, RZ, -R24 ;  /* 0x00000000ff167229 */ /* 0x000fd40000000818 */
[----:B------:R-:W-:Y:S02]  /*4fb0*/  FSEL R66, R24, R22, !P2 ;  /* 0x0000001618427208 */ /* 0x000fe40005000000 */
[----:B------:R-:W-:Y:S01]  /*4fc0*/  FSEL R67, R25, R23, !P2 ;  /* 0x0000001719437208 */ /* 0x000fe20005000000 */
[----:B------:R-:W-:Y:S06]  /*4fd0*/  @P0 BRA `(.L_x_82) ;  /* 0x0000000000180947 */ /* 0x000fec0003800000 */
[----:B------:R-:W-:Y:S01]  /*4fe0*/  IMAD.MOV.U32 R72, RZ, RZ, R2 ;  /* 0x000000ffff487224 */ /* 0x000fe200078e0002 */
[----:B------:R-:W-:Y:S01]  /*4ff0*/  MOV R28, 0x5020 ;  /* 0x00005020001c7802 */ /* 0x000fe20000000f00 */
[----:B------:R-:W-:-:S07]  /*5000*/  IMAD.MOV.U32 R73, RZ, RZ, R3 ;  /* 0x000000ffff497224 */ /* 0x000fce00078e0003 */
[----:B------:R-:W-:Y:S05]  /*5010*/  CALL.REL.NOINC `($_Z22simOBEcudaCrossPoltestPdPKdS1_S1_dddddd$__internal_trig_reduction_slowpathd) ;  /* 0x0000001800bc7944 */ /* 0x000fea0003c00000 */
[----:B------:R-:W-:Y:S02]  /*5020*/  IMAD.MOV.U32 R68, RZ, RZ, R22 ;  /* 0x000000ffff447224 */ /* 0x000fe400078e0016 */
[----:B------:R-:W-:-:S07]  /*5030*/  IMAD.MOV.U32 R69, RZ, RZ, R23 ;  /* 0x000000ffff457224 */ /* 0x000fce00078e0017 */
.L_x_82:
[----:B------:R-:W-:Y:S05]  /*5040*/  BSYNC.RECONVERGENT B3 ;  /* 0x0000000000037941 */ /* 0x000fea0003800200 */
.L_x_81:
[----:B------:R-:W-:-:S05]  /*5050*/  IMAD.SHL.U32 R22, R0, 0x40, RZ ;  /* 0x0000004000167824 */ /* 0x000fca00078e00ff */
[----:B------:R-:W-:-:S04]  /*5060*/  LOP3.LUT R22, R22, 0x40, RZ, 0xc0, !PT ;  /* 0x0000004016167812 */ /* 0x000fc800078ec0ff */
[----:B------:R-:W-:-:S04]  /*5070*/  IADD3 R22, P2, PT, R22, UR16, RZ ;  /* 0x0000001016167c10 */ /* 0x000fc8000ff5e0ff */
[----:B------:R-:W-:-:S05]  /*5080*/  IADD3.X R23, PT, PT, RZ, UR17, RZ, P2, !PT ;  /* 0x00000011ff177c10 */ /* 0x000fca00097fe4ff */
[----:B------:R-:W2:Y:S04]  /*5090*/  LDG.E.128.CONSTANT R24, desc[UR8][R22.64] ;  /* 0x0000000816187981 */ /* 0x000ea8000c1e9d00 */
[----:B------:R-:W3:Y:S04]  /*50a0*/  LDG.E.128.CONSTANT R28, desc[UR8][R22.64+0x10] ;  /* 0x00001008161c7981 */ /* 0x000ee8000c1e9d00 */
[----:B------:R-:W4:Y:S01]  /*50b0*/  LDG.E.128.CONSTANT R32, desc[UR8][R22.64+0x20] ;  /* 0x0000200816207981 */ /* 0x000f22000c1e9d00 */
[----:B------:R-:W-:Y:S01]  /*50c0*/  LOP3.LUT R70, R0, 0x1, RZ, 0xc0, !PT ;  /* 0x0000000100467812 */ /* 0x000fe200078ec0ff */
[----:B------:R-:W-:Y:S01]  /*50d0*/  IMAD.MOV.U32 R72, RZ, RZ, 0x20fd8164 ;  /* 0x20fd8164ff487424 */ /* 0x000fe200078e00ff */
[----:B------:R-:W-:Y:S01]  /*50e0*/  DSETP.NEU.AND P3, PT, |R4|, +INF , PT ;  /* 0x7ff000000400742a */ /* 0x000fe20003f6d200 */
[----:B------:R-:W-:Y:S01]  /*50f0*/  IMAD.MOV.U32 R73, RZ, RZ, 0x3da8ff83 ;  /* 0x3da8ff83ff497424 */ /* 0x000fe200078e00ff */
[----:B------:R-:W-:Y:S01]  /*5100*/  ISETP.NE.U32.AND P2, PT, R70, 0x1, PT ;  /* 0x000000014600780c */ /* 0x000fe20003f45070 */
[----:B------:R-:W-:Y:S01]  /*5110*/  DMUL R70, R68, R68 ;  /* 0x0000004444467228 */ /* 0x000fe20000000000 */
[----:B------:R-:W-:Y:S01]  /*5120*/  BSSY.RECONVERGENT B3, `(.L_x_83) ;  /* 0x0000022000037945 */ /* 0x000fe20003800200 */
[----:B------:R-:W-:Y:S01]  /*5130*/  IMAD.MOV.U32 R78, RZ, RZ, 0x1 ;  /* 0x00000001ff4e7424 */ /* 0x000fe200078e00ff */
[----:B------:R-:W-:-:S02]  /*5140*/  FSEL R72, R72, -8.06006814911005101289e+34, !P2 ;  /* 0xf9785eba48487808 */ /* 0x000fc40005000000 */
[----:B------:R-:W-:-:S06]  /*5150*/  FSEL R73, -R73, 0.11223486810922622681, !P2 ;  /* 0x3de5db6549497808 */ /* 0x000fcc0005000100 */
[----:B--2---:R-:W-:-:S08]  /*5160*/  DFMA R24, R70, R72, R24 ;  /* 0x000000484618722b */ /* 0x004fd00000000018 */
[----:B------:R-:W-:-:S08]  /*5170*/  DFMA R24, R70, R24, R26 ;  /* 0x000000184618722b */ /* 0x000fd0000000001a */
[----:B---3--:R-:W-:-:S08]  /*5180*/  DFMA R24, R70, R24, R28 ;  /* 0x000000184618722b */ /* 0x008fd0000000001c */
[----:B------:R-:W-:-:S08]  /*5190*/  DFMA R24, R70, R24, R30 ;  /* 0x000000184618722b */ /* 0x000fd0000000001e */
[----:B----4-:R-:W-:-:S08]  /*51a0*/  DFMA R24, R70, R24, R32 ;  /* 0x000000184618722b */ /* 0x010fd00000000020 */
[----:B------:R-:W-:-:S08]  /*51b0*/  DFMA R24, R70, R24, R34 ;  /* 0x000000184618722b */ /* 0x000fd00000000022 */
[----:B------:R-:W-:Y:S02]  /*51c0*/  DFMA R68, R24, R68, R68 ;  /* 0x000000441844722b */ /* 0x000fe40000000044 */
[----:B------:R-:W-:Y:S02]  /*51d0*/  DFMA R24, R70, R24, 1 ;  /* 0x3ff000004618742b */ /* 0x000fe40000000018 */
[----:B------:R-:W-:-:S08]  /*51e0*/  DMUL R70, RZ, R4 ;  /* 0x00000004ff467228 */ /* 0x000fd00000000000 */
[----:B------:R-:W-:Y:S02]  /*51f0*/  FSEL R24, R24, R68, !P2 ;  /* 0x0000004418187208 */ /* 0x000fe40005000000 */
[----:B------:R-:W-:Y:S02]  /*5200*/  FSEL R25, R25, R69, !P2 ;  /* 0x0000004519197208 */ /* 0x000fe40005000000 */
[----:B------:R-:W-:-:S04]  /*5210*/  LOP3.LUT P2, RZ, R0, 0x2, RZ, 0xc0, !PT ;  /* 0x0000000200ff7812 */ /* 0x000fc8000784c0ff */
[----:B------:R-:W-:-:S10]  /*5220*/  DADD R22, RZ, -R24 ;  /* 0x00000000ff167229 */ /* 0x000fd40000000818 */
[----:B------:R-:W-:Y:S01]  /*5230*/  FSEL R68, R24, R22, !P2 ;  /* 0x0000001618447208 */ /* 0x000fe20005000000 */
[----:B------:R-:W-:Y:S01]  /*5240*/  IMAD.MOV.U32 R22, RZ, RZ, R70 ;  /* 0x000000ffff167224 */ /* 0x000fe200078e0046 */
[----:B------:R-:W-:Y:S01]  /*5250*/  FSEL R69, R25, R23, !P2 ;  /* 0x0000001719457208 */ /* 0x000fe20005000000 */
        /* <DEDUP_REMOVED lines=12> */
.L_x_86:
[----:B------:R-:W-:Y:S05]  /*5320*/  BSYNC.RECONVERGENT B4 ;  /* 0x0000000000047941 */ /* 0x000fea0003800200 */
.L_x_85:
[----:B------:R-:W-:-:S07]  /*5330*/  VIADD R78, R0, 0x1 ;  /* 0x00000001004e7836 */ /* 0x000fce0000000000 */
.L_x_84:
[----:B------:R-:W-:Y:S05]  /*5340*/  BSYNC.RECONVERGENT B3 ;  /* 0x0000000000037941 */ /* 0x000fea0003800200 */
.L_x_83:
        /* <DEDUP_REMOVED lines=40> */
.L_x_88:
[----:B------:R-:W-:Y:S05]  /*55d0*/  BSYNC.RECONVERGENT B3 ;  /* 0x0000000000037941 */ /* 0x000fea0003800200 */
.L_x_87:
        /* <DEDUP_REMOVED lines=9> */
[----:B------:R-:W-:Y:S01]  /*5670*/  UMOV UR18, 0xaf5fe12a ;  /* 0xaf5fe12a00127882 */ /* 0x000fe20000000000 */
[----:B------:R-:W-:Y:S01]  /*5680*/  IMAD.MOV.U32 R77, RZ, RZ, 0x3da8ff83 ;  /* 0x3da8ff83ff4d7424 */ /* 0x000fe200078e00ff */
[----:B------:R-:W-:Y:S01]  /*5690*/  ISETP.NE.U32.AND P2, PT, R74, 0x1, PT ;  /* 0x000000014a00780c */ /* 0x000fe20003f45070 */
[----:B------:R-:W-:Y:S01]  /*56a0*/  DMUL R74, R72, R72 ;  /* 0x00000048484a7228 */ /* 0x000fe20000000000 */
[----:B------:R-:W-:Y:S01]  /*56b0*/  UMOV UR19, 0x3f3feabd ;  /* 0x3f3feabd00137882 */ /* 0x000fe20000000000 */
[----:B------:R-:W-:Y:S01]  /*56c0*/  VIADD R65, R65, 0x1 ;  /* 0x0000000141417836 */ /* 0x000fe20000000000 */
[----:B------:R-:W-:Y:S01]  /*56d0*/  FSEL R76, R76, -8.06006814911005101289e+34, !P2 ;  /* 0xf9785eba4c4c7808 */ /* 0x000fe20005000000 */
[----:B------:R-:W-:Y:S01]  /*56e0*/  DMUL R16, R16, UR18 ;  /* 0x0000001210107c28 */ /* 0x000fe20008000000 */
[----:B------:R-:W-:Y:S01]  /*56f0*/  FSEL R77, -R77, 0.11223486810922622681, !P2 ;  /* 0x3de5db654d4d7808 */ /* 0x000fe20005000100 */
[----:B0-----:R-:W-:-:S02]  /*5700*/  DMUL R22, R10, UR18 ;  /* 0x000000120a167c28 */ /* 0x001fc40008000000 */
[----:B------:R-:W-:Y:S01]  /*5710*/  DMUL R116, R12, UR18 ;  /* 0x000000120c747c28 */ /* 0x000fe20008000000 */
[----:B------:R-:W0:Y:S01]  /*5720*/  LDC.64 R10, c[0x0][0x3a0] ;  /* 0x0000e800ff0a7b82 */ /* 0x000e220000000a00 */
[----:B------:R-:W-:Y:S02]  /*5730*/  DMUL R20, R20, UR18 ;  /* 0x0000001214147c28 */ /* 0x000fe40008000000 */
[----:B------:R-:W-:-:S05]  /*5740*/  DADD R60, R60, 1 ;  /* 0x3ff000003c3c7429 */ /* 0x000fca0000000000 */
[----:B------:R-:W1:Y:S01]  /*5750*/  LDC.64 R12, c[0x0][0x3c0] ;  /* 0x0000f000ff0c7b82 */ /* 0x000e620000000a00 */
[----:B0-----:R-:W-:Y:S02]  /*5760*/  DADD R92, R10, R10 ;  /* 0x000000000a5c7229 */ /* 0x001fe4000000000a */
[----:B-1----:R-:W-:-:S08]  /*5770*/  DADD R94, R12, UR4 ;  /* 0x000000040c5e7e29 */ /* 0x002fd00008000000 */
[----:B------:R-:W-:Y:S02]  /*5780*/  DADD R94, R94, -UR6 ;  /* 0x800000065e5e7e29 */ /* 0x000fe40008000000 */
        /* <DEDUP_REMOVED lines=9> */
[----:B------:R-:W-:Y:S01]  /*5820*/  FSEL R29, R25, R73, !P2 ;  /* 0x00000049191d7208 */ /* 0x000fe20005000000 */
[----:B------:R-:W-:Y:S01]  /*5830*/  DMUL R24, R18, UR18 ;  /* 0x0000001212187c28 */ /* 0x000fe20008000000 */
[----:B------:R-:W-:Y:S01]  /*5840*/  LOP3.LUT P2, RZ, R0, 0x2, RZ, 0xc0, !PT ;  /* 0x0000000200ff7812 */ /* 0x000fe2000784c0ff */
[----:B------:R-:W-:-:S03]  /*5850*/  DMUL R18, R68, R16 ;  /* 0x0000001044127228 */ /* 0x000fc60000000000 */
[----:B------:R-:W-:-:S03]  /*5860*/  DADD R26, RZ, -R28 ;  /* 0x00000000ff1a7229 */ /* 0x000fc6000000081c */
[----:B------:R-:W-:Y:S02]  /*5870*/  DMUL R108, R68, R24 ;  /* 0x00000018446c7228 */ /* 0x000fe40000000000 */
[----:B------:R-:W-:Y:S02]  /*5880*/  DFMA R18, R66, R22, -R18 ;  /* 0x000000164212722b */ /* 0x000fe40000000812 */
[----:B------:R-:W-:-:S03]  /*5890*/  DMUL R68, R68, R20 ;  /* 0x0000001444447228 */ /* 0x000fc60000000000 */
[----:B------:R-:W-:Y:S01]  /*58a0*/  FSEL R26, R28, R26, !P2 ;  /* 0x0000001a1c1a7208 */ /* 0x000fe20005000000 */
[----:B------:R-:W-:Y:S01]  /*58b0*/  DFMA R108, R66, R116, -R108 ;  /* 0x00000074426c722b */ /* 0x000fe2000000086c */
[----:B------:R-:W-:Y:S01]  /*58c0*/  FSEL R27, R29, R27, !P2 ;  /* 0x0000001b1d1b7208 */ /* 0x000fe20005000000 */
[----:B------:R-:W-:Y:S01]  /*58d0*/  DMUL R28, R14, UR18 ;  /* 0x000000120e1c7c28 */ /* 0x000fe20008000000 */
[----:B------:R-:W-:-:S04]  /*58e0*/  ISETP.NE.AND P2, PT, R65, RZ, PT ;  /* 0x000000ff4100720c */ /* 0x000fc80003f45270 */
[-C--:B------:R-:W-:Y:S02]  /*58f0*/  DMUL R14, R16, R26.reuse ;  /* 0x0000001a100e7228 */ /* 0x080fe40000000000 */
[-C--:B------:R-:W-:Y:S02]  /*5900*/  DMUL R30, R20, R26.reuse ;  /* 0x0000001a141e7228 */ /* 0x080fe40000000000 */
[----:B------:R-:W-:Y:S02]  /*5910*/  DMUL R24, R24, R26 ;  /* 0x0000001a18187228 */ /* 0x000fe40000000000 */
[----:B------:R-:W-:Y:S02]  /*5920*/  DMUL R26, R18, R54 ;  /* 0x00000036121a7228 */ /* 0x000fe40000000000 */
[----:B------:R-:W-:Y:S02]  /*5930*/  DFMA R14, R70, R22, -R14 ;  /* 0x00000016460e722b */ /* 0x000fe4000000080e */
[----:B------:R-:W-:-:S02]  /*5940*/  DADD R22, R18, R18 ;  /* 0x0000000012167229 */ /* 0x000fc40000000012 */
[----:B------:R-:W-:Y:S02]  /*5950*/  DFMA R116, R70, R116, -R24 ;  /* 0x000000744674722b */ /* 0x000fe40000000818 */
[----:B------:R-:W-:Y:S02]  /*5960*/  DADD R24, R46, -R38 ;  /* 0x000000002e187229 */ /* 0x000fe40000000826 */
[CC--:B------:R-:W-:Y:S02]  /*5970*/  DMUL R20, R14.reuse, R56.reuse ;  /* 0x000000380e147228 */ /* 0x0c0fe40000000000 */
[----:B------:R-:W-:Y:S02]  /*5980*/  DADD R88, R14, R14 ;  /* 0x000000000e587229 */ /* 0x000fe4000000000e */
[----:B------:R-:W-:Y:S02]  /*5990*/  DMUL R86, R22, R56 ;  /* 0x0000003816567228 */ /* 0x000fe40000000000 */
[----:B------:R-:W-:-:S02]  /*59a0*/  DADD R16, -R46, R44 ;  /* 0x000000002e107229 */ /* 0x000fc4000000012c */
[-C--:B------:R-:W-:Y:S02]  /*59b0*/  DFMA R22, R18, R48.reuse, -R20 ;  /* 0x000000301216722b */ /* 0x080fe40000000814 */
[----:B------:R-:W-:Y:S02]  /*59c0*/  DMUL R88, R88, R48 ;  /* 0x0000003058587228 */ /* 0x000fe40000000000 */
[----:B------:R-:W-:Y:S02]  /*59d0*/  DMUL R20, R14, R54 ;  /* 0x000000360e147228 */ /* 0x000fe40000000000 */
[----:B------:R-:W-:Y:S02]  /*59e0*/  DFMA R66, R66, R28, -R68 ;  /* 0x0000001c4242722b */ /* 0x000fe40000000844 */
[----:B------:R-:W-:Y:S02]  /*59f0*/  DFMA R22, -R92, R52, R22 ;  /* 0x000000345c16722b */ /* 0x000fe40000000116 */
[----:B------:R-:W-:-:S02]  /*5a00*/  DADD R72, R86, -R88 ;  /* 0x0000000056487229 */ /* 0x000fc40000000858 */
[----:B------:R-:W-:Y:S02]  /*5a10*/  DFMA R28, R70, R28, -R30 ;  /* 0x0000001c461c722b */ /* 0x000fe4000000081e */
[----:B------:R-:W-:Y:S02]  /*5a20*/  DFMA R30, R14, R24, -R26 ;  /* 0x000000180e1e722b */ /* 0x000fe4000000081a */
[----:B------:R-:W-:Y:S02]  /*5a30*/  DFMA R24, R18, R16, R20 ;  /* 0x000000101218722b */ /* 0x000fe40000000014 */
[----:B------:R-:W-:Y:S02]  /*5a40*/  DMUL R20, R48, R10 ;  /* 0x0000000a30147228 */ /* 0x000fe40000000000 */
[----:B------:R-:W-:Y:S02]  /*5a50*/  DMUL R16, R6, 0.5 ;  /* 0x3fe0000006107828 */ /* 0x000fe40000000000 */
[----:B------:R-:W-:-:S02]  /*5a60*/  DFMA R86, R94, R46, -R86 ;  /* 0x0000002e5e56722b */ /* 0x000fc40000000856 */
[----:B------:R-:W-:Y:S02]  /*5a70*/  DFMA R34, -R54, UR6, R22 ;  /* 0x0000000636227c2b */ /* 0x000fe40008000116 */
[----:B------:R-:W-:Y:S02]  /*5a80*/  DFMA R72, -R94, R46, R72 ;  /* 0x0000002e5e48722b */ /* 0x000fe40000000148 */
[----:B------:R-:W-:Y:S02]  /*5a90*/  DMUL R26, R18, R50 ;  /* 0x00000032121a7228 */ /* 0x000fe40000000000 */
[----:B------:R-:W-:Y:S02]  /*5aa0*/  DFMA R24, R58, R10, R24 ;  /* 0x0000000a3a18722b */ /* 0x000fe40000000018 */
[----:B------:R-:W-:Y:S02]  /*5ab0*/  DFMA R74, R18, R52, -R20 ;  /* 0x00000034124a722b */ /* 0x000fe40000000814 */
[----:B------:R-:W-:-:S02]  /*5ac0*/  DMUL R22, R56, R10 ;  /* 0x0000000a38167228 */ /* 0x000fc40000000000 */
[-C--:B------:R-:W-:Y:S02]  /*5ad0*/  DFMA R32, R86, R16.reuse, R44 ;  /* 0x000000105620722b */ /* 0x080fe4000000002c */
[-C--:B------:R-:W-:Y:S02]  /*5ae0*/  DFMA R20, R34, R16.reuse, R54 ;  /* 0x000000102214722b */ /* 0x080fe40000000036 */
[----:B------:R-:W-:Y:S02]  /*5af0*/  DFMA R18, R72, R16, R46 ;  /* 0x000000104812722b */ /* 0x000fe4000000002e */
[----:B------:R-:W-:Y:S02]  /*5b00*/  DFMA R68, R14, R58, -R26 ;  /* 0x0000003a0e44722b */ /* 0x000fe4000000081a */
[----:B------:R-:W-:Y:S02]  /*5b10*/  DFMA R26, R88, R16, R38 ;  /* 0x00000010581a722b */ /* 0x000fe40000000026 */
[----:B------:R-:W-:-:S02]  /*5b20*/  DFMA R30, R50, R10, R30 ;  /* 0x0000000a321e722b */ /* 0x000fc4000000001e */
[----:B------:R-:W-:Y:S02]  /*5b30*/  DFMA R70, -R56, UR4, R24 ;  /* 0x0000000438467c2b */ /* 0x000fe40008000118 */
[----:B------:R-:W-:Y:S02]  /*5b40*/  DFMA R80, -R14, R52, -R22 ;  /* 0x000000340e50722b */ /* 0x000fe40000000916 */
[----:B------:R-:W-:Y:S02]  /*5b50*/  DMUL R14, R20, R116 ;  /* 0x00000074140e7228 */ /* 0x000fe40000000000 */
[----:B------:R-:W-:Y:S02]  /*5b60*/  DADD R32, R32, -R18 ;  /* 0x0000000020207229 */ /* 0x000fe40000000812 */
[----:B------:R-:W-:Y:S02]  /*5b70*/  DMUL R76, R20, R108 ;  /* 0x0000006c144c7228 */ /* 0x000fe40000000000 */
[----:B------:R-:W-:-:S02]  /*5b80*/  DADD R22, R18, -R26 ;  /* 0x0000000012167229 */ /* 0x000fc4000000081a */
[-C--:B------:R-:W-:Y:S02]  /*5b90*/  DFMA R74, -R50, R12.reuse, R74 ;  /* 0x0000000c324a722b */ /* 0x080fe4000000014a */
[----:B------:R-:W-:Y:S02]  /*5ba0*/  DFMA R30, -R48, R12, R30 ;  /* 0x0000000c301e722b */ /* 0x000fe4000000011e */
[----:B------:R-:W-:Y:S02]  /*5bb0*/  DFMA R68, R92, R54, R68 ;  /* 0x000000365c44722b */ /* 0x000fe40000000044 */
[----:B------:R-:W-:Y:S02]  /*5bc0*/  DFMA R90, R70, R16, R56 ;  /* 0x00000010465a722b */ /* 0x000fe40000000038 */
[----:B------:R-:W-:Y:S02]  /*5bd0*/  DFMA R26, R108, R32, R14 ;  /* 0x000000206c1a722b */ /* 0x000fe4000000000e */
[----:B------:R-:W-:-:S02]  /*5be0*/  DFMA R32, R116, R22, -R76 ;  /* 0x000000167420722b */ /* 0x000fc4000000084c */
[-C--:B------:R-:W-:Y:S02]  /*5bf0*/  DFMA R22, R74, R16.reuse, R50 ;  /* 0x000000104a16722b */ /* 0x080fe40000000032 */
[----:B------:R-:W-:Y:S02]  /*5c00*/  DFMA R80, -R58, UR4, R80 ;  /* 0x000000043a507c2b */ /* 0x000fe40008000150 */
[----:B------:R-:W-:Y:S02]  /*5c10*/  DADD R110, R116, R116 ;  /* 0x00000000746e7229 */ /* 0x000fe40000000074 */
[----:B------:R-:W-:Y:S02]  /*5c20*/  DFMA R82, R30, R16, R48 ;  /* 0x000000101e52722b */ /* 0x000fe40000000030 */
[----:B------:R-:W-:Y:S02]  /*5c30*/  DFMA R76, -R52, UR6, R68 ;  /* 0x00000006344c7c2b */ /* 0x000fe40008000144 */
[----:B------:R-:W-:-:S02]  /*5c40*/  DMUL R24, R90, R116 ;  /* 0x000000745a187228 */ /* 0x000fc40000000000 */
[----:B------:R-:W-:Y:S02]  /*5c50*/  DMUL R96, R22, R108 ;  /* 0x0000006c16607228 */ /* 0x000fe40000000000 */
[----:B------:R-:W-:Y:S02]  /*5c60*/  DFMA R14, R80, R16, R58 ;  /* 0x00000010500e722b */ /* 0x000fe4000000003a */
[----:B------:R-:W-:Y:S02]  /*5c70*/  DADD R104, R108, R108 ;  /* 0x000000006c687229 */ /* 0x000fe4000000006c */
[----:B------:R-:W-:Y:S02]  /*5c80*/  DMUL R84, R82, R110 ;  /* 0x0000006e52547228 */ /* 0x000fe40000000000 */
[----:B------:R-:W-:Y:S02]  /*5c90*/  DFMA R78, R76, R16, R52 ;  /* 0x000000104c4e722b */ /* 0x000fe40000000034 */
[----:B------:R-:W-:-:S02]  /*5ca0*/  DFMA R68, R82, R108, -R24 ;  /* 0x0000006c5244722b */ /* 0x000fc40000000818 */
[----:B------:R-:W-:Y:S02]  /*5cb0*/  DFMA R96, R14, R116, -R96 ;  /* 0x000000740e60722b */ /* 0x000fe40000000860 */
[----:B------:R-:W-:Y:S02]  /*5cc0*/  DMUL R106, R94, R18 ;  /* 0x000000125e6a7228 */ /* 0x000fe40000000000 */
[----:B------:R-:W-:Y:S02]  /*5cd0*/  DMUL R24, R108, -2 ;  /* 0xc00000006c187828 */ /* 0x000fe40000000000 */
[----:B------:R-:W-:Y:S02]  /*5ce0*/  DFMA R18, R90, R104, -R84 ;  /* 0x000000685a12722b */ /* 0x000fe40000000854 */
[----:B------:R-:W-:Y:S02]  /*5cf0*/  DFMA R100, -R92, R78, R68 ;  /* 0x0000004e5c64722b */ /* 0x000fe40000000144 */
[----:B------:R-:W-:-:S02]  /*5d00*/  DMUL R102, R82, R10 ;  /* 0x0000000a52667228 */ /* 0x000fc40000000000 */
[-C--:B------:R-:W-:Y:S02]  /*5d10*/  DMUL R68, R90, R10.reuse ;  /* 0x0000000a5a447228 */ /* 0x080fe40000000000 */
[----:B------:R-:W-:Y:S02]  /*5d20*/  DFMA R98, R14, R10, R26 ;  /* 0x0000000a0e62722b */ /* 0x000fe4000000001a */
[----:B------:R-:W-:Y:S02]  /*5d30*/  DFMA R96, R92, R20, R96 ;  /* 0x000000145c60722b */ /* 0x000fe40000000060 */
[----:B------:R-:W-:Y:S02]  /*5d40*/  DADD R18, -R106, R18 ;  /* 0x000000006a127229 */ /* 0x000fe40000000112 */
[----:B------:R-:W-:Y:S02]  /*5d50*/  DFMA R26, R90, R24, R106 ;  /* 0x000000185a1a722b */ /* 0x000fe4000000006a */
[----:B------:R-:W-:-:S02]  /*5d60*/  DFMA R20, -R20, UR6, R100 ;  /* 0x0000000614147c2b */ /* 0x000fc40008000164 */
[C---:B------:R-:W-:Y:S02]  /*5d70*/  DFMA R100, R78.reuse, R108, -R102 ;  /* 0x0000006c4e64722b */ /* 0x040fe40000000866 */
[----:B------:R-:W-:Y:S02]  /*5d80*/  DFMA R68, R78, -R116, -R68 ;  /* 0x800000744e44722b */ /* 0x000fe40000000844 */
[----:B------:R-:W-:Y:S02]  /*5d90*/  DFMA R90, -R90, UR4, R98 ;  /* 0x000000045a5a7c2b */ /* 0x000fe40008000162 */
[----:B------:R-:W-:Y:S02]  /*5da0*/  DFMA R78, -R78, UR6, R96 ;  /* 0x000000064e4e7c2b */ /* 0x000fe40008000160 */
[C---:B------:R-:W-:Y:S02]  /*5db0*/  DFMA R96, R16.reuse, R26, R44 ;  /* 0x0000001a1060722b */ /* 0x040fe4000000002c */
[----:B------:R-:W-:-:S02]  /*5dc0*/  DFMA R106, R16, R18, R46 ;  /* 0x00000012106a722b */ /* 0x000fc4000000002e */
[----:B------:R-:W-:Y:S02]  /*5dd0*/  DFMA R102, R16, R20, R54 ;  /* 0x000000141066722b */ /* 0x000fe40000000036 */
[----:B------:R-:W-:Y:S02]  /*5de0*/  DFMA R32, R22, R10, R32 ;  /* 0x0000000a1620722b */ /* 0x000fe40000000020 */
[----:B------:R-:W-:Y:S02]  /*5df0*/  DFMA R98, R16, R90, R56 ;  /* 0x0000005a1062722b */ /* 0x000fe40000000038 */
[----:B------:R-:W-:Y:S02]  /*5e00*/  DFMA R14, -R14, UR4, R68 ;  /* 0x000000040e0e7c2b */ /* 0x000fe40008000144 */
[----:B------:R-:W-:Y:S02]  /*5e10*/  DFMA R22, -R22, R12, R100 ;  /* 0x0000000c1616722b */ /* 0x000fe40000000164 */
[----:B------:R-:W-:-:S02]  /*5e20*/  DADD R96, R96, -R106 ;  /* 0x0000000060607229 */ /* 0x000fc4000000086a */
[----:B------:R-:W-:Y:S02]  /*5e30*/  DMUL R68, R116, R102 ;  /* 0x0000006674447228 */ /* 0x000fe40000000000 */
[----:B------:R-:W-:Y:S02]  /*5e40*/  DFMA R82, -R82, R12, R32 ;  /* 0x0000000c5252722b */ /* 0x000fe40000000120 */
[----:B------:R-:W-:Y:S02]  /*5e50*/  DFMA R112, R16, R78, R52 ;  /* 0x0000004e1070722b */ /* 0x000fe40000000034 */
[----:B------:R-:W-:Y:S02]  /*5e60*/  DMUL R32, R98, R10 ;  /* 0x0000000a62207228 */ /* 0x000fe40000000000 */
[----:B------:R-:W-:Y:S02]  /*5e70*/  DFMA R100, R16, R22, R50 ;  /* 0x000000161064722b */ /* 0x000fe40000000032 */
[----:B------:R-:W-:-:S02]  /*5e80*/  DFMA R96, R108, R96, R68 ;  /* 0x000000606c60722b */ /* 0x000fc40000000044 */
[----:B------:R-:W-:Y:S02]  /*5e90*/  DFMA R114, R16, R14, R58 ;  /* 0x0000000e1072722b */ /* 0x000fe4000000003a */
[----:B------:R-:W-:Y:S02]  /*5ea0*/  DFMA R68, -R116, R112, -R32 ;  /* 0x000000707444722b */ /* 0x000fe40000000920 */
[----:B------:R-:W-:Y:S02]  /*5eb0*/  DMUL R118, R108, R100 ;  /* 0x000000646c767228 */ /* 0x000fe40000000000 */
[----:B------:R-:W-:Y:S02]  /*5ec0*/  DFMA R120, R16, R84, R38 ;  /* 0x000000541078722b */ /* 0x000fe40000000026 */
[----:B------:R-:W-:Y:S02]  /*5ed0*/  DFMA R32, R114, R10, R96 ;  /* 0x0000000a7220722b */ /* 0x000fe40000000060 */
[----:B------:R-:W-:-:S02]  /*5ee0*/  DFMA R96, R16, R82, R48 ;  /* 0x000000521060722b */ /* 0x000fc40000000030 */
[----:B------:R-:W-:Y:S02]  /*5ef0*/  DFMA R68, -R114, UR4, R68 ;  /* 0x0000000472447c2b */ /* 0x000fe40008000144 */
[C---:B------:R-:W-:Y:S02]  /*5f00*/  DFMA R114, R116.reuse, R114, -R118 ;  /* 0x000000727472722b */ /* 0x040fe40000000876 */
[----:B------:R-:W-:Y:S02]  /*5f10*/  DMUL R118, R116, R98 ;  /* 0x0000006274767228 */ /* 0x000fe40000000000 */
[----:B------:R-:W-:Y:S02]  /*5f20*/  DMUL R16, R96, R10 ;  /* 0x0000000a60107228 */ /* 0x000fe40000000000 */
[----:B------:R-:W-:Y:S02]  /*5f30*/  DADD R120, R106, -R120 ;  /* 0x000000006a787229 */ /* 0x000fe40000000878 */
[----:B------:R-:W-:-:S02]  /*5f40*/  DMUL R110, R110, R96 ;  /* 0x000000606e6e7228 */ /* 0x000fc40000000000 */
[C---:B------:R-:W-:Y:S02]  /*5f50*/  DFMA R118, R108.reuse, R96, -R118 ;  /* 0x000000606c76722b */ /* 0x040fe40000000876 */
[C---:B------:R-:W-:Y:S02]  /*5f60*/  DFMA R16, R108.reuse, R112, -R16 ;  /* 0x000000706c10722b */ /* 0x040fe40000000810 */
[----:B------:R-:W-:Y:S02]  /*5f70*/  DMUL R108, R108, R102 ;  /* 0x000000666c6c7228 */ /* 0x000fe40000000000 */
[----:B------:R-:W-:Y:S02]  /*5f80*/  DMUL R106, R94, R106 ;  /* 0x0000006a5e6a7228 */ /* 0x000fe40000000000 */
[----:B------:R-:W-:Y:S02]  /*5f90*/  DFMA R118, -R92, R112, R118 ;  /* 0x000000705c76722b */ /* 0x000fe40000000176 */
[----:B------:R-:W-:-:S02]  /*5fa0*/  DFMA R16, -R100, R12, R16 ;  /* 0x0000000c6410722b */ /* 0x000fc40000000110 */
[----:B------:R-:W-:Y:S02]  /*5fb0*/  DFMA R120, R116, R120, -R108 ;  /* 0x000000787478722b */ /* 0x000fe4000000086c */
[----:B------:R-:W-:Y:S02]  /*5fc0*/  DFMA R108, R92, R102, R114 ;  /* 0x000000665c6c722b */ /* 0x000fe40000000072 */
[----:B------:R-:W-:Y:S02]  /*5fd0*/  DFMA R102, -R102, UR6, R118 ;  /* 0x0000000666667c2b */ /* 0x000fe40008000176 */
[----:B------:R-:W-:Y:S02]  /*5fe0*/  DADD R22, R22, R16 ;  /* 0x0000000016167229 */ /* 0x000fe40000000010 */
[----:B------:R-:W-:Y:S02]  /*5ff0*/  DFMA R120, R100, R10, R120 ;  /* 0x0000000a6478722b */ /* 0x000fe40000000078 */
[----:B------:R-:W-:-:S02]  /*6000*/  DFMA R108, -R112, UR6, R108 ;  /* 0x00000006706c7c2b */ /* 0x000fc4000800016c */
[-C--:B------:R-:W-:Y:S02]  /*6010*/  DFMA R112, R104, R98.reuse, -R110 ;  /* 0x000000626870722b */ /* 0x080fe4000000086e */
[----:B------:R-:W-:Y:S02]  /*6020*/  DFMA R104, R24, R98, R106 ;  /* 0x000000621868722b */ /* 0x000fe4000000006a */
[----:B------:R-:W-:Y:S02]  /*6030*/  DFMA R100, -R98, UR4, R32 ;  /* 0x0000000462647c2b */ /* 0x000fe40008000120 */
[----:B------:R-:W-:Y:S02]  /*6040*/  DFMA R32, R102, R6, R54 ;  /* 0x000000066620722b */ /* 0x000fe40000000036 */
[----:B------:R-:W-:Y:S02]  /*6050*/  DADD R24, -R106, R112 ;  /* 0x000000006a187229 */ /* 0x000fe40000000170 */
[----:B------:R-:W-:-:S02]  /*6060*/  DADD R26, R26, R104 ;  /* 0x000000001a1a7229 */ /* 0x000fc40000000068 */
[-C--:B------:R-:W-:Y:S02]  /*6070*/  DFMA R104, R104, R6.reuse, R44 ;  /* 0x000000066868722b */ /* 0x080fe4000000002c */
[----:B------:R-:W-:Y:S02]  /*6080*/  DADD R90, R90, R100 ;  /* 0x000000005a5a7229 */ /* 0x000fe40000000064 */
[-C--:B------:R-:W-:Y:S02]  /*6090*/  DFMA R98, R24, R6.reuse, R46 ;  /* 0x000000061862722b */ /* 0x080fe4000000002e */
[----:B------:R-:W-:Y:S02]  /*60a0*/  DFMA R100, R100, R6, R56 ;  /* 0x000000066464722b */ /* 0x000fe40000000038 */
[----:B------:R-:W-:Y:S02]  /*60b0*/  DMUL R106, R32, R28 ;  /* 0x0000001c206a7228 */ /* 0x000fe40000000000 */
[----:B------:R-:W-:-:S02]  /*60c0*/  DFMA R16, R16, R6, R50 ;  /* 0x000000061010722b */ /* 0x000fc40000000032 */
[----:B------:R-:W-:Y:S02]  /*60d0*/  DADD R104, R104, -R98 ;  /* 0x0000000068687229 */ /* 0x000fe40000000862 */
[----:B------:R-:W-:Y:S02]  /*60e0*/  DADD R78, R78, R108 ;  /* 0x000000004e4e7229 */ /* 0x000fe4000000006c */
[----:B------:R-:W-:Y:S02]  /*60f0*/  DFMA R108, R108, R6, R52 ;  /* 0x000000066c6c722b */ /* 0x000fe40000000034 */
[----:B------:R-:W-:Y:S02]  /*6100*/  DMUL R112, R100, R10 ;  /* 0x0000000a64707228 */ /* 0x000fe40000000000 */
[----:B------:R-:W-:Y:S02]  /*6110*/  DFMA R104, R66, R104, R106 ;  /* 0x000000684268722b */ /* 0x000fe4000000006a */
[----:B------:R-:W-:-:S02]  /*6120*/  DADD R14, R14, R68 ;  /* 0x000000000e0e7229 */ /* 0x000fc40000000044 */
[----:B------:R-:W-:Y:S02]  /*6130*/  DFMA R106, R68, R6, R58 ;  /* 0x00000006446a722b */ /* 0x000fe4000000003a */
[----:B------:R-:W-:Y:S02]  /*6140*/  DMUL R68, R16, R66 ;  /* 0x0000004210447228 */ /* 0x000fe40000000000 */
[----:B------:R-:W-:Y:S02]  /*6150*/  DFMA R114, R108, -R28, -R112 ;  /* 0x8000001c6c72722b */ /* 0x000fe40000000870 */
[----:B------:R-:W-:Y:S02]  /*6160*/  DFMA R112, R110, R6, R38 ;  /* 0x000000066e70722b */ /* 0x000fe40000000026 */
[----:B------:R-:W-:Y:S02]  /*6170*/  DFMA R96, -R96, R12, R120 ;  /* 0x0000000c6060722b */ /* 0x000fe40000000178 */
[----:B------:R-:W-:-:S02]  /*6180*/  DADD R102, R20, R102 ;  /* 0x0000000014667229 */ /* 0x000fc40000000066 */
[C---:B------:R-:W-:Y:S02]  /*6190*/  DFMA R20, R106.reuse, R28, -R68 ;  /* 0x0000001c6a14722b */ /* 0x040fe40000000844 */
[C---:B------:R-:W-:Y:S02]  /*61a0*/  DFMA R68, R106.reuse, R10, R104 ;  /* 0x0000000a6a44722b */ /* 0x040fe40000000068 */
[----:B------:R-:W-:Y:S02]  /*61b0*/  DFMA R104, -R106, UR4, R114 ;  /* 0x000000046a687c2b */ /* 0x000fe40008000172 */
[----:B------:R-:W-:Y:S02]  /*61c0*/  DADD R106, R98, -R112 ;  /* 0x00000000626a7229 */ /* 0x000fe40000000870 */
[----:B------:R-:W-:Y:S02]  /*61d0*/  DMUL R114, R32, R66 ;  /* 0x0000004220727228 */ /* 0x000fe40000000000 */
[----:B------:R-:W-:-:S02]  /*61e0*/  DFMA R112, R96, R6, R48 ;  /* 0x000000066070722b */ /* 0x000fc40000000030 */
[----:B------:R-:W-:Y:S02]  /*61f0*/  DADD R116, R28, R28 ;  /* 0x000000001c747229 */ /* 0x000fe4000000001c */
[----:B------:R-:W-:Y:S02]  /*6200*/  DFMA R20, R92, R32, R20 ;  /* 0x000000205c14722b */ /* 0x000fe40000000014 */
[----:B------:R-:W-:Y:S02]  /*6210*/  DFMA R106, R28, R106, -R114 ;  /* 0x0000006a1c6a722b */ /* 0x000fe40000000872 */
[----:B------:R-:W-:Y:S02]  /*6220*/  DMUL R114, R100, R28 ;  /* 0x0000001c64727228 */ /* 0x000fe40000000000 */
[C---:B------:R-:W-:Y:S02]  /*6230*/  DMUL R118, R112.reuse, R10 ;  /* 0x0000000a70767228 */ /* 0x040fe40000000000 */
[----:B------:R-:W-:-:S02]  /*6240*/  DFMA R88, R112, R116, R88 ;  /* 0x000000747058722b */ /* 0x000fc40000000058 */
[----:B------:R-:W-:Y:S02]  /*6250*/  DFMA R106, R16, R10, R106 ;  /* 0x0000000a106a722b */ /* 0x000fe4000000006a */
[-C--:B------:R-:W-:Y:S02]  /*6260*/  DFMA R114, R112, R66.reuse, -R114 ;  /* 0x000000427072722b */ /* 0x080fe40000000872 */
[----:B------:R-:W-:Y:S02]  /*6270*/  DFMA R28, R108, R66, -R118 ;  /* 0x000000426c1c722b */ /* 0x000fe40000000876 */
[----:B------:R-:W-:Y:S02]  /*6280*/  DADD R66, R66, R66 ;  /* 0x0000000042427229 */ /* 0x000fe40000000042 */
[----:B------:R-:W-:Y:S02]  /*6290*/  DFMA R20, -R108, UR6, R20 ;  /* 0x000000066c147c2b */ /* 0x000fe40008000114 */
[----:B------:R-:W-:-:S02]  /*62a0*/  DFMA R114, -R92, R108, R114 ;  /* 0x0000006c5c72722b */ /* 0x000fc40000000172 */
[----:B------:R-:W-:Y:S02]  /*62b0*/  DFMA R28, -R16, R12, R28 ;  /* 0x0000000c101c722b */ /* 0x000fe4000000011c */
[----:B------:R-:W-:Y:S02]  /*62c0*/  DMUL R66, R100, R66 ;  /* 0x0000004264427228 */ /* 0x000fe40000000000 */
[----:B------:R-:W-:Y:S02]  /*62d0*/  DFMA R106, -R112, R12, R106 ;  /* 0x0000000c706a722b */ /* 0x000fe4000000016a */
[----:B------:R-:W-:Y:S02]  /*62e0*/  DFMA R68, -R100, UR4, R68 ;  /* 0x0000000464447c2b */ /* 0x000fe40008000144 */
[----:B------:R-:W-:Y:S02]  /*62f0*/  DFMA R114, -R32, UR6, R114 ;  /* 0x0000000620727c2b */ /* 0x000fe40008000172 */
[----:B------:R-:W-:-:S02]  /*6300*/  DFMA R116, R112, -R116, R66 ;  /* 0x800000747074722b */ /* 0x000fc40000000042 */
[-C--:B------:R-:W-:Y:S02]  /*6310*/  DFMA R66, R94, R98.reuse, -R66 ;  /* 0x000000625e42722b */ /* 0x080fe40000000842 */
[----:B------:R-:W-:Y:S02]  /*6320*/  DADD R84, R84, R110 ;  /* 0x0000000054547229 */ /* 0x000fe4000000006e */
[----:B------:R-:W-:Y:S02]  /*6330*/  DADD R18, R18, R24 ;  /* 0x0000000012127229 */ /* 0x000fe40000000018 */
[----:B------:R-:W-:Y:S02]  /*6340*/  DFMA R94, -R94, R98, R116 ;  /* 0x000000625e5e722b */ /* 0x000fe40000000174 */
[----:B------:R-:W-:Y:S02]  /*6350*/  DADD R82, R82, R96 ;  /* 0x0000000052527229 */ /* 0x000fe40000000060 */
[----:B------:R-:W-:-:S02]  /*6360*/  DADD R66, R86, R66 ;  /* 0x0000000056427229 */ /* 0x000fc40000000042 */
[----:B------:R-:W-:Y:S02]  /*6370*/  DADD R104, R80, R104 ;  /* 0x0000000050687229 */ /* 0x000fe40000000068 */
[----:B------:R-:W-:Y:S02]  /*6380*/  DADD R20, R76, R20 ;  /* 0x000000004c147229 */ /* 0x000fe40000000014 */
[----:B------:R-:W-:Y:S02]  /*6390*/  DADD R28, R74, R28 ;  /* 0x000000004a1c7229 */ /* 0x000fe4000000001c */
[----:B------:R-:W-:Y:S02]  /*63a0*/  DADD R94, R72, R94 ;  /* 0x00000000485e7229 */ /* 0x000fe4000000005e */
[----:B------:R-:W-:Y:S02]  /*63b0*/  DADD R68, R70, R68 ;  /* 0x0000000046447229 */ /* 0x000fe40000000044 */
[----:B------:R-:W-:-:S02]  /*63c0*/  DADD R114, R34, R114 ;  /* 0x0000000022727229 */ /* 0x000fc40000000072 */
[----:B------:R-:W-:Y:S02]  /*63d0*/  DADD R106, R30, R106 ;  /* 0x000000001e6a7229 */ /* 0x000fe4000000006a */
[----:B------:R-:W-:Y:S02]  /*63e0*/  DFMA R24, R84, 2, R88 ;  /* 0x400000005418782b */ /* 0x000fe40000000058 */
[----:B------:R-:W-:Y:S02]  /*63f0*/  DFMA R26, R26, 2, R66 ;  /* 0x400000001a1a782b */ /* 0x000fe40000000042 */
[----:B------:R-:W-:Y:S02]  /*6400*/  DFMA R14, R14, 2, R104 ;  /* 0x400000000e0e782b */ /* 0x000fe40000000068 */
[----:B------:R-:W-:Y:S02]  /*6410*/  DFMA R20, R78, 2, R20 ;  /* 0x400000004e14782b */ /* 0x000fe40000000014 */
[----:B------:R-:W-:-:S02]  /*6420*/  DFMA R22, R22, 2, R28 ;  /* 0x400000001616782b */ /* 0x000fc4000000001c */
[----:B------:R-:W-:Y:S02]  /*6430*/  DFMA R18, R18, 2, R94 ;  /* 0x400000001212782b */ /* 0x000fe4000000005e */
[----:B------:R-:W-:Y:S02]  /*6440*/  DFMA R68, R90, 2, R68 ;  /* 0x400000005a44782b */ /* 0x000fe40000000044 */
[----:B------:R-:W-:Y:S02]  /*6450*/  DFMA R102, R102, 2, R114 ;  /* 0x400000006666782b */ /* 0x000fe40000000072 */
[----:B------:R-:W-:Y:S02]  /*6460*/  DFMA R82, R82, 2, R106 ;  /* 0x400000005252782b */ /* 0x000fe4000000006a */
[-C--:B------:R-:W-:Y:S02]  /*6470*/  DFMA R38, R24, R8.reuse, R38 ;  /* 0x000000081826722b */ /* 0x080fe40000000026 */
[----:B------:R-:W-:-:S02]  /*6480*/  DFMA R44, R26, R8, R44 ;  /* 0x000000081a2c722b */ /* 0x000fc4000000002c */
[-C--:B------:R-:W-:Y:S02]  /*6490*/  DFMA R58, R14, R8.reuse, R58 ;  /* 0x000000080e3a722b */ /* 0x080fe4000000003a */
[-C--:B------:R-:W-:Y:S02]  /*64a0*/  DFMA R52, R20, R8.reuse, R52 ;  /* 0x000000081434722b */ /* 0x080fe40000000034 */
[-C--:B------:R-:W-:Y:S02]  /*64b0*/  DFMA R50, R22, R8.reuse, R50 ;  /* 0x000000081632722b */ /* 0x080fe40000000032 */
[-C--:B------:R-:W-:Y:S02]  /*64c0*/  DFMA R46, R18, R8.reuse, R46 ;  /* 0x00000008122e722b */ /* 0x080fe4000000002e */
[-C--:B------:R-:W-:Y:S02]  /*64d0*/  DFMA R56, R68, R8.reuse, R56 ;  /* 0x000000084438722b */ /* 0x080fe40000000038 */
[----:B------:R-:W-:-:S02]  /*64e0*/  DFMA R54, R102, R8, R54 ;  /* 0x000000086636722b */ /* 0x000fc40000000036 */
[----:B------:R-:W-:Y:S01]  /*64f0*/  DFMA R48, R82, R8, R48 ;  /* 0x000000085230722b */ /* 0x000fe20000000030 */
[----:B------:R-:W-:Y:S10]  /*6500*/  @P2 BRA `(.L_x_89) ;  /* 0xffffffa400e02947 */ /* 0x000ff4000383ffff */
.L_x_8:
[----:B01234-:R-:W-:Y:S05]  /*6510*/  BSYNC.RECONVERGENT B0 ;  /* 0x0000000000007941 */ /* 0x01ffea0003800200 */
.L_x_7:
[----:B------:R-:W0:Y:S02]  /*6520*/  LDC.64 R2, c[0x0][0x380] ;  /* 0x0000e000ff027b82 */ /* 0x000e240000000a00 */
[----:B0-----:R-:W-:-:S05]  /*6530*/  IMAD.WIDE R62, R62, 0x8, R2 ;  /* 0x000000083e3e7825 */ /* 0x001fca00078e0202 */
[----:B------:R-:W-:Y:S01]  /*6540*/  STG.E.64 desc[UR8][R62.64], R38 ;  /* 0x000000263e007986 */ /* 0x000fe2000c101b08 */
[----:B------:R-:W-:Y:S05]  /*6550*/  EXIT ;  /* 0x000000000000794d */ /* 0x000fea0003800000 */
        .weak           $__internal_0_$__cuda_sm20_div_rn_f64_full
        .type           $__internal_0_$__cuda_sm20_div_rn_f64_full,@function
        .size           $__internal_0_$__cuda_sm20_div_rn_f64_full,($_Z22simOBEcudaCrossPoltestPdPKdS1_S1_dddddd$__internal_trig_reduction_slowpathd - $__internal_0_$__cuda_sm20_div_rn_f64_full)
$__internal_0_$__cuda_sm20_div_rn_f64_full:
[C---:B------:R-:W-:Y:S01]  /*6560*/  FSETP.GEU.AND P2, PT, |R25|.reuse, 1.469367938527859385e-39, PT ;  /* 0x001000001900780b */ /* 0x040fe20003f4e200 */
[----:B------:R-:W-:Y:S01]  /*6570*/  IMAD.MOV.U32 R30, RZ, RZ, 0x1 ;  /* 0x00000001ff1e7424 */ /* 0x000fe200078e00ff */
[----:B------:R-:W-:Y:S01]  /*6580*/  LOP3.LUT R26, R25, 0x800fffff, RZ, 0xc0, !PT ;  /* 0x800fffff191a7812 */ /* 0x000fe200078ec0ff */
[----:B------:R-:W-:Y:S01]  /*6590*/  BSSY.RECONVERGENT B1, `(.L_x_90) ;  /* 0x0000054000017945 */ /* 0x000fe20003800200 */
[C---:B------:R-:W-:Y:S02]  /*65a0*/  FSETP.GEU.AND P3, PT, |R29|.reuse, 1.469367938527859385e-39, PT ;  /* 0x001000001d00780b */ /* 0x040fe40003f6e200 */
[----:B------:R-:W-:Y:S01]  /*65b0*/  LOP3.LUT R27, R26, 0x3ff00000, RZ, 0xfc, !PT ;  /* 0x3ff000001a1b7812 */ /* 0x000fe200078efcff */
[----:B------:R-:W-:Y:S01]  /*65c0*/  IMAD.MOV.U32 R26, RZ, RZ, R24 ;  /* 0x000000ffff1a7224 */ /* 0x000fe200078e0018 */
[----:B------:R-:W-:Y:S02]  /*65d0*/  LOP3.LUT R73, R29, 0x7ff00000, RZ, 0xc0, !PT ;  /* 0x7ff000001d497812 */ /* 0x000fe400078ec0ff */
[----:B------:R-:W-:-:S02]  /*65e0*/  LOP3.LUT R70, R25, 0x7ff00000, RZ, 0xc0, !PT ;  /* 0x7ff0000019467812 */ /* 0x000fc400078ec0ff */
[----:B------:R-:W-:Y:S01]  /*65f0*/  MOV R72, 0x1ca00000 ;  /* 0x1ca0000000487802 */ /* 0x000fe20000000f00 */
[----:B------:R-:W-:Y:S01]  /*6600*/  @!P2 DMUL R26, R24, 8.98846567431157953865e+307 ;  /* 0x7fe00000181aa828 */ /* 0x000fe20000000000 */
[----:B------:R-:W-:Y:S01]  /*6610*/  ISETP.GE.U32.AND P5, PT, R73, R70, PT ;  /* 0x000000464900720c */ /* 0x000fe20003fa6070 */
[----:B------:R-:W-:Y:S02]  /*6620*/  IMAD.MOV.U32 R71, RZ, RZ, R73 ;  /* 0x000000ffff477224 */ /* 0x000fe400078e0049 */
[----:B------:R-:W-:Y:S02]  /*6630*/  @!P3 LOP3.LUT R34, R25, 0x7ff00000, RZ, 0xc0, !PT ;  /* 0x7ff000001922b812 */ /* 0x000fe400078ec0ff */
[----:B------:R-:W0:Y:S02]  /*6640*/  MUFU.RCP64H R31, R27 ;  /* 0x0000001b001f7308 */ /* 0x000e240000001800 */
[----:B------:R-:W-:Y:S02]  /*6650*/  @!P3 ISETP.GE.U32.AND P4, PT, R73, R34, PT ;  /* 0x000000224900b20c */ /* 0x000fe40003f86070 */
[----:B------:R-:W-:-:S05]  /*6660*/  @!P2 LOP3.LUT R70, R27, 0x7ff00000, RZ, 0xc0, !PT ;  /* 0x7ff000001b46a812 */ /* 0x000fca00078ec0ff */
[----:B------:R-:W-:Y:S01]  /*6670*/  VIADD R75, R70, 0xffffffff ;  /* 0xffffffff464b7836 */ /* 0x000fe20000000000 */
[----:B0-----:R-:W-:-:S08]  /*6680*/  DFMA R32, R30, -R26, 1 ;  /* 0x3ff000001e20742b */ /* 0x001fd0000000081a */
[----:B------:R-:W-:-:S08]  /*6690*/  DFMA R32, R32, R32, R32 ;  /* 0x000000202020722b */ /* 0x000fd00000000020 */
[----:B------:R-:W-:Y:S01]  /*66a0*/  DFMA R34, R30, R32, R30 ;  /* 0x000000201e22722b */ /* 0x000fe2000000001e */
[C---:B------:R-:W-:Y:S01]  /*66b0*/  @!P3 SEL R33, R72.reuse, 0x63400000, !P4 ;  /* 0x634000004821b807 */ /* 0x040fe20006000000 */
[----:B------:R-:W-:Y:S01]  /*66c0*/  IMAD.MOV.U32 R30, RZ, RZ, R28 ;  /* 0x000000ffff1e7224 */ /* 0x000fe200078e001c */
[----:B------:R-:W-:Y:S01]  /*66d0*/  SEL R31, R72, 0x63400000, !P5 ;  /* 0x63400000481f7807 */ /* 0x000fe20006800000 */
[----:B------:R-:W-:Y:S01]  /*66e0*/  @!P3 IMAD.MOV.U32 R32, RZ, RZ, RZ ;  /* 0x000000ffff20b224 */ /* 0x000fe200078e00ff */
[--C-:B------:R-:W-:Y:S02]  /*66f0*/  @!P3 LOP3.LUT R33, R33, 0x80000000, R29.reuse, 0xf8, !PT ;  /* 0x800000002121b812 */ /* 0x100fe400078ef81d */
[----:B------:R-:W-:Y:S01]  /*6700*/  LOP3.LUT R31, R31, 0x800fffff, R29, 0xf8, !PT ;  /* 0x800fffff1f1f7812 */ /* 0x000fe200078ef81d */
[----:B------:R-:W-:Y:S01]  /*6710*/  DFMA R68, R34, -R26, 1 ;  /* 0x3ff000002244742b */ /* 0x000fe2000000081a */
[----:B------:R-:W-:-:S06]  /*6720*/  @!P3 LOP3.LUT R33, R33, 0x100000, RZ, 0xfc, !PT ;  /* 0x001000002121b812 */ /* 0x000fcc00078efcff */
[----:B------:R-:W-:Y:S02]  /*6730*/  @!P3 DFMA R30, R30, 2, -R32 ;  /* 0x400000001e1eb82b */ /* 0x000fe40000000820 */
[----:B------:R-:W-:-:S08]  /*6740*/  DFMA R68, R34, R68, R34 ;  /* 0x000000442244722b */ /* 0x000fd00000000022 */
[----:B------:R-:W-:Y:S01]  /*6750*/  @!P3 LOP3.LUT R71, R31, 0x7ff00000, RZ, 0xc0, !PT ;  /* 0x7ff000001f47b812 */ /* 0x000fe200078ec0ff */
[----:B------:R-:W-:-:S04]  /*6760*/  DMUL R32, R68, R30 ;  /* 0x0000001e44207228 */ /* 0x000fc80000000000 */
[----:B------:R-:W-:-:S04]  /*6770*/  VIADD R74, R71, 0xffffffff ;  /* 0xffffffff474a7836 */ /* 0x000fc80000000000 */
[----:B------:R-:W-:Y:S01]  /*6780*/  DFMA R34, R32, -R26, R30 ;  /* 0x8000001a2022722b */ /* 0x000fe2000000001e */
[----:B------:R-:W-:-:S04]  /*6790*/  ISETP.GT.U32.AND P2, PT, R74, 0x7feffffe, PT ;  /* 0x7feffffe4a00780c */ /* 0x000fc80003f44070 */
[----:B------:R-:W-:-:S03]  /*67a0*/  ISETP.GT.U32.OR P2, PT, R75, 0x7feffffe, P2 ;  /* 0x7feffffe4b00780c */ /* 0x000fc60001744470 */
[----:B------:R-:W-:-:S10]  /*67b0*/  DFMA R34, R68, R34, R32 ;  /* 0x000000224422722b */ /* 0x000fd40000000020 */
[----:B------:R-:W-:Y:S05]  /*67c0*/  @P2 BRA `(.L_x_91) ;  /* 0x00000000006c2947 */ /* 0x000fea0003800000 */
[----:B------:R-:W-:-:S04]  /*67d0*/  LOP3.LUT R32, R25, 0x7ff00000, RZ, 0xc0, !PT ;  /* 0x7ff0000019207812 */ /* 0x000fc800078ec0ff */
[CC--:B------:R-:W-:Y:S02]  /*67e0*/  VIADDMNMX R28, R73.reuse, -R32.reuse, 0xb9600000, !PT ;  /* 0xb9600000491c7446 */ /* 0x0c0fe40007800920 */
[----:B------:R-:W-:Y:S02]  /*67f0*/  ISETP.GE.U32.AND P2, PT, R73, R32, PT ;  /* 0x000000204900720c */ /* 0x000fe40003f46070 */
[----:B------:R-:W-:Y:S02]  /*6800*/  VIMNMX R28, PT, PT, R28, 0x46a00000, PT ;  /* 0x46a000001c1c7848 */ /* 0x000fe40003fe0100 */
[----:B------:R-:W-:-:S05]  /*6810*/  SEL R29, R72, 0x63400000, !P2 ;  /* 0x63400000481d7807 */ /* 0x000fca0005000000 */
[----:B------:R-:W-:Y:S02]  /*6820*/  IMAD.IADD R68, R28, 0x1, -R29 ;  /* 0x000000011c447824 */ /* 0x000fe400078e0a1d */
[----:B------:R-:W-:Y:S02]  /*6830*/  IMAD.MOV.U32 R28, RZ, RZ, RZ ;  /* 0x000000ffff1c7224 */ /* 0x000fe400078e00ff */
[----:B------:R-:W-:-:S06]  /*6840*/  VIADD R29, R68, 0x7fe00000 ;  /* 0x7fe00000441d7836 */ /* 0x000fcc0000000000 */
[----:B------:R-:W-:-:S10]  /*6850*/  DMUL R32, R34, R28 ;  /* 0x0000001c22207228 */ /* 0x000fd40000000000 */
[----:B------:R-:W-:-:S13]  /*6860*/  FSETP.GTU.AND P2, PT, |R33|, 1.469367938527859385e-39, PT ;  /* 0x001000002100780b */ /* 0x000fda0003f4c200 */
[----:B------:R-:W-:Y:S05]  /*6870*/  @P2 BRA `(.L_x_92) ;  /* 0x0000000000942947 */ /* 0x000fea0003800000 */
[----:B------:R-:W-:Y:S01]  /*6880*/  DFMA R26, R34, -R26, R30 ;  /* 0x8000001a221a722b */ /* 0x000fe2000000001e */
[----:B------:R-:W-:-:S09]  /*6890*/  IMAD.MOV.U32 R28, RZ, RZ, RZ ;  /* 0x000000ffff1c7224 */ /* 0x000fd200078e00ff */
[C---:B------:R-:W-:Y:S02]  /*68a0*/  FSETP.NEU.AND P2, PT, R27.reuse, RZ, PT ;  /* 0x000000ff1b00720b */ /* 0x040fe40003f4d000 */
[----:B------:R-:W-:-:S04]  /*68b0*/  LOP3.LUT R31, R27, 0x80000000, R25, 0x48, !PT ;  /* 0x800000001b1f7812 */ /* 0x000fc800078e4819 */
[----:B------:R-:W-:-:S07]  /*68c0*/  LOP3.LUT R29, R31, R29, RZ, 0xfc, !PT ;  /* 0x0000001d1f1d7212 */ /* 0x000fce00078efcff */
[----:B------:R-:W-:Y:S05]  /*68d0*/  @!P2 BRA `(.L_x_92) ;  /* 0x00000000007ca947 */ /* 0x000fea0003800000 */
[----:B------:R-:W-:Y:S01]  /*68e0*/  IMAD.MOV R25, RZ, RZ, -R68 ;  /* 0x000000ffff197224 */ /* 0x000fe200078e0a44 */
[----:B------:R-:W-:Y:S01]  /*68f0*/  DMUL.RP R28, R34, R28 ;  /* 0x0000001c221c7228 */ /* 0x000fe20000008000 */
[----:B------:R-:W-:-:S06]  /*6900*/  IMAD.MOV.U32 R24, RZ, RZ, RZ ;  /* 0x000000ffff187224 */ /* 0x000fcc00078e00ff */
[----:B------:R-:W-:-:S03]  /*6910*/  DFMA R24, R32, -R24, R34 ;  /* 0x800000182018722b */ /* 0x000fc60000000022 */
[----:B------:R-:W-:-:S03]  /*6920*/  LOP3.LUT R31, R29, R31, RZ, 0x3c, !PT ;  /* 0x0000001f1d1f7212 */ /* 0x000fc600078e3cff */
[----:B------:R-:W-:-:S04]  /*6930*/  IADD3 R24, PT, PT, -R68, -0x43300000, RZ ;  /* 0xbcd0000044187810 */ /* 0x000fc80007ffe1ff */
[----:B------:R-:W-:-:S04]  /*6940*/  FSETP.NEU.AND P2, PT, |R25|, R24, PT ;  /* 0x000000181900720b */ /* 0x000fc80003f4d200 */
[----:B------:R-:W-:Y:S02]  /*6950*/  FSEL R32, R28, R32, !P2 ;  /* 0x000000201c207208 */ /* 0x000fe40005000000 */
[----:B------:R-:W-:Y:S01]  /*6960*/  FSEL R33, R31, R33, !P2 ;  /* 0x000000211f217208 */ /* 0x000fe20005000000 */
[----:B------:R-:W-:Y:S06]  /*6970*/  BRA `(.L_x_92) ;  /* 0x0000000000547947 */ /* 0x000fec0003800000 */
.L_x_91:
[----:B------:R-:W-:-:S14]  /*6980*/  DSETP.NAN.AND P2, PT, R28, R28, PT ;  /* 0x0000001c1c00722a */ /* 0x000fdc0003f48000 */
[----:B------:R-:W-:Y:S05]  /*6990*/  @P2 BRA `(.L_x_93) ;  /* 0x0000000000442947 */ /* 0x000fea0003800000 */
[----:B------:R-:W-:-:S14]  /*69a0*/  DSETP.NAN.AND P2, PT, R24, R24, PT ;  /* 0x000000181800722a */ /* 0x000fdc0003f48000 */
[----:B------:R-:W-:Y:S05]  /*69b0*/  @P2 BRA `(.L_x_94) ;  /* 0x0000000000302947 */ /* 0x000fea0003800000 */
[----:B------:R-:W-:Y:S01]  /*69c0*/  ISETP.NE.AND P2, PT, R71, R70, PT ;  /* 0x000000464700720c */ /* 0x000fe20003f45270 */
[----:B------:R-:W-:Y:S02]  /*69d0*/  IMAD.MOV.U32 R32, RZ, RZ, 0x0 ;  /* 0x00000000ff207424 */ /* 0x000fe400078e00ff */
[----:B------:R-:W-:-:S10]  /*69e0*/  IMAD.MOV.U32 R33, RZ, RZ, -0x80000 ;  /* 0xfff80000ff217424 */ /* 0x000fd400078e00ff */
[----:B------:R-:W-:Y:S05]  /*69f0*/  @!P2 BRA `(.L_x_92) ;  /* 0x000000000034a947 */ /* 0x000fea0003800000 */
[----:B------:R-:W-:Y:S02]  /*6a00*/  ISETP.NE.AND P2, PT, R71, 0x7ff00000, PT ;  /* 0x7ff000004700780c */ /* 0x000fe40003f45270 */
[----:B------:R-:W-:Y:S02]  /*6a10*/  LOP3.LUT R33, R29, 0x80000000, R25, 0x48, !PT ;  /* 0x800000001d217812 */ /* 0x000fe400078e4819 */
[----:B------:R-:W-:-:S13]  /*6a20*/  ISETP.EQ.OR P2, PT, R70, RZ, !P2 ;  /* 0x000000ff4600720c */ /* 0x000fda0005742670 */
[----:B------:R-:W-:Y:S01]  /*6a30*/  @P2 LOP3.LUT R24, R33, 0x7ff00000, RZ, 0xfc, !PT ;  /* 0x7ff0000021182812 */ /* 0x000fe200078efcff */
[----:B------:R-:W-:Y:S02]  /*6a40*/  @!P2 IMAD.MOV.U32 R32, RZ, RZ, RZ ;  /* 0x000000ffff20a224 */ /* 0x000fe400078e00ff */
[----:B------:R-:W-:Y:S02]  /*6a50*/  @P2 IMAD.MOV.U32 R32, RZ, RZ, RZ ;  /* 0x000000ffff202224 */ /* 0x000fe400078e00ff */
[----:B------:R-:W-:Y:S01]  /*6a60*/  @P2 IMAD.MOV.U32 R33, RZ, RZ, R24 ;  /* 0x000000ffff212224 */ /* 0x000fe200078e0018 */
[----:B------:R-:W-:Y:S06]  /*6a70*/  BRA `(.L_x_92) ;  /* 0x0000000000147947 */ /* 0x000fec0003800000 */
.L_x_94:
[----:B------:R-:W-:Y:S01]  /*6a80*/  LOP3.LUT R33, R25, 0x80000, RZ, 0xfc, !PT ;  /* 0x0008000019217812 */ /* 0x000fe200078efcff */
[----:B------:R-:W-:Y:S01]  /*6a90*/  IMAD.MOV.U32 R32, RZ, RZ, R24 ;  /* 0x000000ffff207224 */ /* 0x000fe200078e0018 */
[----:B------:R-:W-:Y:S06]  /*6aa0*/  BRA `(.L_x_92) ;  /* 0x0000000000087947 */ /* 0x000fec0003800000 */
.L_x_93:
[----:B------:R-:W-:Y:S01]  /*6ab0*/  LOP3.LUT R33, R29, 0x80000, RZ, 0xfc, !PT ;  /* 0x000800001d217812 */ /* 0x000fe200078efcff */
[----:B------:R-:W-:-:S07]  /*6ac0*/  IMAD.MOV.U32 R32, RZ, RZ, R28 ;  /* 0x000000ffff207224 */ /* 0x000fce00078e001c */
.L_x_92:
[----:B------:R-:W-:Y:S05]  /*6ad0*/  BSYNC.RECONVERGENT B1 ;  /* 0x0000000000017941 */ /* 0x000fea0003800200 */
.L_x_90:
[----:B------:R-:W-:Y:S02]  /*6ae0*/  IMAD.MOV.U32 R24, RZ, RZ, R0 ;  /* 0x000000ffff187224 */ /* 0x000fe400078e0000 */
[----:B------:R-:W-:-:S04]  /*6af0*/  IMAD.MOV.U32 R25, RZ, RZ, 0x0 ;  /* 0x00000000ff197424 */ /* 0x000fc800078e00ff */
[----:B------:R-:W-:Y:S05]  /*6b00*/  RET.REL.NODEC R24 `(_Z22simOBEcudaCrossPoltestPdPKdS1_S1_dddddd) ;  /* 0xffffff94183c7950 */ /* 0x000fea0003c3ffff */
        .type           $_Z22simOBEcudaCrossPoltestPdPKdS1_S1_dddddd$__internal_trig_reduction_slowpathd,@function
        .size           $_Z22simOBEcudaCrossPoltestPdPKdS1_S1_dddddd$__internal_trig_reduction_slowpathd,(.L_x_104 - $_Z22simOBEcudaCrossPoltestPdPKdS1_S1_dddddd$__internal_trig_reduction_slowpathd)
$_Z22simOBEcudaCrossPoltestPdPKdS1_S1_dddddd$__internal_trig_reduction_slowpathd:
[----:B------:R-:W-:Y:S01]  /*6b10*/  SHF.R.U32.HI R32, RZ, 0x14, R73 ;  /* 0x00000014ff207819 */ /* 0x000fe20000011649 */
[----:B------:R-:W-:-:S03]  /*6b20*/  IMAD.MOV.U32 R22, RZ, RZ, RZ ;  /* 0x000000ffff167224 */ /* 0x000fc600078e00ff */
[----:B------:R-:W-:-:S04]  /*6b30*/  LOP3.LUT R0, R32, 0x7ff, RZ, 0xc0, !PT ;  /* 0x000007ff20007812 */ /* 0x000fc800078ec0ff */
[----:B------:R-:W-:-:S13]  /*6b40*/  ISETP.NE.AND P2, PT, R0, 0x7ff, PT ;  /* 0x000007ff0000780c */ /* 0x000fda0003f45270 */
[----:B------:R-:W-:Y:S05]  /*6b50*/  @!P2 BRA `(.L_x_95) ;  /* 0x000000080044a947 */ /* 0x000fea0003800000 */
[----:B------:R-:W-:Y:S01]  /*6b60*/  VIADD R0, R0, 0xfffffc00 ;  /* 0xfffffc0000007836 */ /* 0x000fe20000000000 */
[----:B------:R-:W-:Y:S01]  /*6b70*/  BSSY.RECONVERGENT B1, `(.L_x_96) ;  /* 0x000002e000017945 */ /* 0x000fe20003800200 */
[----:B------:R-:W-:-:S03]  /*6b80*/  CS2R R74, SRZ ;  /* 0x00000000004a7805 */ /* 0x000fc6000001ff00 */
[----:B------:R-:W-:Y:S02]  /*6b90*/  SHF.R.U32.HI R35, RZ, 0x6, R0 ;  /* 0x00000006ff237819 */ /* 0x000fe40000011600 */
[----:B------:R-:W-:Y:S02]  /*6ba0*/  ISETP.GE.U32.AND P2, PT, R0, 0x80, PT ;  /* 0x000000800000780c */ /* 0x000fe40003f46070 */
[C---:B------:R-:W-:Y:S02]  /*6bb0*/  IADD3 R0, PT, PT, -R35.reuse, 0x13, RZ ;  /* 0x0000001323007810 */ /* 0x040fe40007ffe1ff */
[----:B------:R-:W-:Y:S02]  /*6bc0*/  IADD3 R22, PT, PT, -R35, 0xf, RZ ;  /* 0x0000000f23167810 */ /* 0x000fe40007ffe1ff */
[----:B------:R-:W-:-:S04]  /*6bd0*/  SEL R34, R0, 0x12, P2 ;  /* 0x0000001200227807 */ /* 0x000fc80001000000 */
[----:B------:R-:W-:-:S13]  /*6be0*/  ISETP.GE.AND P2, PT, R22, R34, PT ;  /* 0x000000221600720c */ /* 0x000fda0003f46270 */
[----:B------:R-:W-:Y:S05]  /*6bf0*/  @P2 BRA `(.L_x_97) ;  /* 0x0000000000942947 */ /* 0x000fea0003800000 */
[----:B------:R-:W0:Y:S01]  /*6c00*/  LDC.64 R30, c[0x0][0x358] ;  /* 0x0000d600ff1e7b82 */ /* 0x000e220000000a00 */
[C---:B------:R-:W-:Y:S01]  /*6c10*/  SHF.L.U64.HI R23, R72.reuse, 0xb, R73 ;  /* 0x0000000b48177819 */ /* 0x040fe20000010249 */
[----:B------:R-:W-:Y:S01]  /*6c20*/  BSSY.RECONVERGENT B2, `(.L_x_98) ;  /* 0x0000021000027945 */ /* 0x000fe20003800200 */
[----:B------:R-:W-:Y:S01]  /*6c30*/  IMAD.SHL.U32 R33, R72, 0x800, RZ ;  /* 0x0000080048217824 */ /* 0x000fe200078e00ff */
[----:B------:R-:W-:Y:S01]  /*6c40*/  IADD3 R0, PT, PT, RZ, -R35, -R34 ;  /* 0x80000023ff007210 */ /* 0x000fe20007ffe822 */
[----:B------:R-:W-:Y:S01]  /*6c50*/  IMAD.MOV.U32 R27, RZ, RZ, R22 ;  /* 0x000000ffff1b7224 */ /* 0x000fe200078e0016 */
[----:B------:R-:W-:Y:S01]  /*6c60*/  CS2R R74, SRZ ;  /* 0x00000000004a7805 */ /* 0x000fe2000001ff00 */
[----:B------:R-:W-:Y:S01]  /*6c70*/  IMAD.MOV.U32 R26, RZ, RZ, RZ ;  /* 0x000000ffff1a7224 */ /* 0x000fe200078e00ff */
[----:B------:R-:W-:-:S07]  /*6c80*/  LOP3.LUT R77, R23, 0x80000000, RZ, 0xfc, !PT ;  /* 0x80000000174d7812 */ /* 0x000fce00078efcff */
.L_x_99:
[----:B------:R-:W1:Y:S01]  /*6c90*/  LDC.64 R22, c[0x4][RZ] ;  /* 0x01000000ff167b82 */ /* 0x000e620000000a00 */
[----:B0-----:R-:W-:Y:S02]  /*6ca0*/  R2UR UR18, R30 ;  /* 0x000000001e1272ca */ /* 0x001fe400000e0000 */
[----:B------:R-:W-:Y:S01]  /*6cb0*/  R2UR UR19, R31 ;  /* 0x000000001f1372ca */ /* 0x000fe200000e0000 */
[----:B-1----:R-:W-:-:S12]  /*6cc0*/  IMAD.WIDE R22, R27, 0x8, R22 ;  /* 0x000000081b167825 */ /* 0x002fd800078e0216 */
[----:B------:R-:W2:Y:S01]  /*6cd0*/  LDG.E.64.CONSTANT R22, desc[UR18][R22.64] ;  /* 0x0000001216167981 */ /* 0x000ea2000c1e9b00 */
[----:B------:R-:W-:Y:S02]  /*6ce0*/  VIADD R0, R0, 0x1 ;  /* 0x0000000100007836 */ /* 0x000fe40000000000 */
[----:B------:R-:W-:Y:S02]  /*6cf0*/  VIADD R27, R27, 0x1 ;  /* 0x000000011b1b7836 */ /* 0x000fe40000000000 */
[----:B--2---:R-:W-:-:S04]  /*6d00*/  IMAD.WIDE.U32 R24, P4, R22, R33, R74 ;  /* 0x0000002116187225 */ /* 0x004fc8000788004a */
[----:B------:R-:W-:Y:S02]  /*6d10*/  IMAD R29, R22, R77, RZ ;  /* 0x0000004d161d7224 */ /* 0x000fe400078e02ff */
[CC--:B------:R-:W-:Y:S02]  /*6d20*/  IMAD R72, R23.reuse, R33.reuse, RZ ;  /* 0x0000002117487224 */ /* 0x0c0fe400078e02ff */
[----:B------:R-:W-:Y:S01]  /*6d30*/  IMAD.HI.U32 R75, R23, R33, RZ ;  /* 0x00000021174b7227 */ /* 0x000fe200078e00ff */
[----:B------:R-:W-:-:S03]  /*6d40*/  IADD3 R25, P2, PT, R29, R25, RZ ;  /* 0x000000191d197210 */ /* 0x000fc60007f5e0ff */
[----:B------:R-:W-:Y:S01]  /*6d50*/  IMAD R29, R26, 0x8, R1 ;  /* 0x000000081a1d7824 */ /* 0x000fe200078e0201 */
[----:B------:R-:W-:Y:S01]  /*6d60*/  IADD3 R25, P3, PT, R72, R25, RZ ;  /* 0x0000001948197210 */ /* 0x000fe20007f7e0ff */
[----:B------:R-:W-:-:S04]  /*6d70*/  IMAD.HI.U32 R72, R22, R77, RZ ;  /* 0x0000004d16487227 */ /* 0x000fc800078e00ff */
[----:B------:R1:W-:Y:S01]  /*6d80*/  STL.64 [R29], R24 ;  /* 0x000000181d007387 */ /* 0x0003e20000100a00 */
[----:B------:R-:W-:Y:S01]  /*6d90*/  IADD3.X R22, PT, PT, R72, RZ, RZ, P4, !PT ;  /* 0x000000ff48167210 */ /* 0x000fe200027fe4ff */
[----:B------:R-:W-:-:S03]  /*6da0*/  IMAD.HI.U32 R72, R23, R77, RZ ;  /* 0x0000004d17487227 */ /* 0x000fc600078e00ff */
[----:B------:R-:W-:Y:S01]  /*6db0*/  IADD3.X R22, P2, PT, R75, R22, RZ, P2, !PT ;  /* 0x000000164b167210 */ /* 0x000fe2000175e4ff */
[----:B------:R-:W-:Y:S02]  /*6dc0*/  IMAD R23, R23, R77, RZ ;  /* 0x0000004d17177224 */ /* 0x000fe400078e02ff */
[----:B------:R-:W-:-:S03]  /*6dd0*/  VIADD R26, R26, 0x1 ;  /* 0x000000011a1a7836 */ /* 0x000fc60000000000 */
[----:B------:R-:W-:Y:S01]  /*6de0*/  IADD3.X R74, P3, PT, R23, R22, RZ, P3, !PT ;  /* 0x00000016174a7210 */ /* 0x000fe20001f7e4ff */
[----:B------:R-:W-:Y:S01]  /*6df0*/  IMAD.X R22, RZ, RZ, R72, P2 ;  /* 0x000000ffff167224 */ /* 0x000fe200010e0648 */
[----:B------:R-:W-:-:S03]  /*6e00*/  ISETP.NE.AND P2, PT, R0, -0xf, PT ;  /* 0xfffffff10000780c */ /* 0x000fc60003f45270 */
[----:B------:R-:W-:-:S10]  /*6e10*/  IMAD.X R75, RZ, RZ, R22, P3 ;  /* 0x000000ffff4b7224 */ /* 0x000fd400018e0616 */
[----:B-1----:R-:W-:Y:S05]  /*6e20*/  @P2 BRA `(.L_x_99) ;  /* 0xfffffffc00982947 */ /* 0x002fea000383ffff */
[----:B------:R-:W-:Y:S05]  /*6e30*/  BSYNC.RECONVERGENT B2 ;  /* 0x0000000000027941 */ /* 0x000fea0003800200 */
.L_x_98:
[----:B------:R-:W-:-:S07]  /*6e40*/  IMAD.MOV.U32 R22, RZ, RZ, R34 ;  /* 0x000000ffff167224 */ /* 0x000fce00078e0022 */
.L_x_97:
[----:B------:R-:W-:Y:S05]  /*6e50*/  BSYNC.RECONVERGENT B1 ;  /* 0x0000000000017941 */ /* 0x000fea0003800200 */
.L_x_96:
[----:B------:R-:W-:Y:S01]  /*6e60*/  LOP3.LUT P2, R79, R32, 0x3f, RZ, 0xc0, !PT ;  /* 0x0000003f204f7812 */ /* 0x000fe2000784c0ff */
[----:B------:R-:W-:-:S04]  /*6e70*/  IMAD.IADD R0, R35, 0x1, R22 ;  /* 0x0000000123007824 */ /* 0x000fc800078e0216 */
[----:B------:R-:W-:-:S05]  /*6e80*/  IMAD.U32 R77, R0, 0x8, R1 ;  /* 0x00000008004d7824 */ /* 0x000fca00078e0001 */
[----:B------:R0:W-:Y:S04]  /*6e90*/  STL.64 [R77+-0x78], R74 ;  /* 0xffff884a4d007387 */ /* 0x0001e80000100a00 */
[----:B------:R-:W2:Y:S04]  /*6ea0*/  @P2 LDL.64 R26, [R1+0x8] ;  /* 0x00000800011a2983 */ /* 0x000ea80000100a00 */
[----:B------:R-:W3:Y:S04]  /*6eb0*/  LDL.64 R34, [R1+0x10] ;  /* 0x0000100001227983 */ /* 0x000ee80000100a00 */
[----:B------:R-:W4:Y:S01]  /*6ec0*/  LDL.64 R22, [R1+0x18] ;  /* 0x0000180001167983 */ /* 0x000f220000100a00 */
[----:B------:R-:W-:Y:S01]  /*6ed0*/  @P2 LOP3.LUT R0, R79, 0x3f, RZ, 0x3c, !PT ;  /* 0x0000003f4f002812 */ /* 0x000fe200078e3cff */
[----:B------:R-:W-:Y:S01]  /*6ee0*/  BSSY.RECONVERGENT B1, `(.L_x_100) ;  /* 0x0000034000017945 */ /* 0x000fe20003800200 */
[----:B--2---:R-:W-:-:S02]  /*6ef0*/  @P2 SHF.R.U64 R25, R26, 0x1, R27 ;  /* 0x000000011a192819 */ /* 0x004fc4000000121b */
[----:B------:R-:W-:Y:S02]  /*6f00*/  @P2 SHF.R.U32.HI R27, RZ, 0x1, R27 ;  /* 0x00000001ff1b2819 */ /* 0x000fe4000001161b */
[--C-:B---3--:R-:W-:Y:S02]  /*6f10*/  @P2 SHF.R.U32.HI R33, RZ, 0x1, R35.reuse ;  /* 0x00000001ff212819 */ /* 0x108fe40000011623 */
[C---:B------:R-:W-:Y:S02]  /*6f20*/  @P2 SHF.R.U64 R31, R34.reuse, 0x1, R35 ;  /* 0x00000001221f2819 */ /* 0x040fe40000001223 */
[CC--:B------:R-:W-:Y:S02]  /*6f30*/  @P2 SHF.L.U32 R29, R34.reuse, R79.reuse, RZ ;  /* 0x0000004f221d2219 */ /* 0x0c0fe400000006ff */
[----:B------:R-:W-:Y:S02]  /*6f40*/  @P2 SHF.R.U64 R24, R25, R0, R27 ;  /* 0x0000000019182219 */ /* 0x000fe4000000121b */
[----:B------:R-:W-:-:S02]  /*6f50*/  @P2 SHF.L.U64.HI R26, R34, R79, R35 ;  /* 0x0000004f221a2219 */ /* 0x000fc40000010223 */
[-C--:B------:R-:W-:Y:S02]  /*6f60*/  @P2 SHF.R.U32.HI R25, RZ, R0.reuse, R27 ;  /* 0x00000000ff192219 */ /* 0x080fe4000001161b */
[----:B----4-:R-:W-:Y:S02]  /*6f70*/  @P2 SHF.L.U32 R27, R22, R79, RZ ;  /* 0x0000004f161b2219 */ /* 0x010fe400000006ff */
[----:B------:R-:W-:Y:S02]  /*6f80*/  @P2 SHF.R.U64 R30, R31, R0, R33 ;  /* 0x000000001f1e2219 */ /* 0x000fe40000001221 */
[----:B------:R-:W-:Y:S02]  /*6f90*/  @P2 LOP3.LUT R34, R29, R24, RZ, 0xfc, !PT ;  /* 0x000000181d222212 */ /* 0x000fe400078efcff */
[----:B------:R-:W-:Y:S02]  /*6fa0*/  @P2 LOP3.LUT R35, R26, R25, RZ, 0xfc, !PT ;  /* 0x000000191a232212 */ /* 0x000fe400078efcff */
[----:B------:R-:W-:-:S02]  /*6fb0*/  @P2 SHF.L.U64.HI R25, R22, R79, R23 ;  /* 0x0000004f16192219 */ /* 0x000fc40000010217 */
[----:B------:R-:W-:Y:S01]  /*6fc0*/  @P2 LOP3.LUT R22, R27, R30, RZ, 0xfc, !PT ;  /* 0x0000001e1b162212 */ /* 0x000fe200078efcff */
[C---:B------:R-:W-:Y:S01]  /*6fd0*/  IMAD.SHL.U32 R27, R34.reuse, 0x4, RZ ;  /* 0x00000004221b7824 */ /* 0x040fe200078e00ff */
[----:B------:R-:W-:Y:S02]  /*6fe0*/  @P2 SHF.R.U32.HI R0, RZ, R0, R33 ;  /* 0x00000000ff002219 */ /* 0x000fe40000011621 */
[----:B------:R-:W-:Y:S02]  /*6ff0*/  SHF.L.U64.HI R33, R34, 0x2, R35 ;  /* 0x0000000222217819 */ /* 0x000fe40000010223 */
[----:B------:R-:W-:Y:S02]  /*7000*/  @P2 LOP3.LUT R23, R25, R0, RZ, 0xfc, !PT ;  /* 0x0000000019172212 */ /* 0x000fe400078efcff */
[----:B------:R-:W-:Y:S02]  /*7010*/  SHF.L.W.U32.HI R35, R35, 0x2, R22 ;  /* 0x0000000223237819 */ /* 0x000fe40000010e16 */
[----:B------:R-:W-:-:S02]  /*7020*/  IADD3 RZ, P2, PT, RZ, -R27, RZ ;  /* 0x8000001bffff7210 */ /* 0x000fc40007f5e0ff */
[----:B------:R-:W-:Y:S02]  /*7030*/  LOP3.LUT R0, RZ, R33, RZ, 0x33, !PT ;  /* 0x00000021ff007212 */ /* 0x000fe400078e33ff */
[----:B------:R-:W-:Y:S02]  /*7040*/  SHF.L.W.U32.HI R22, R22, 0x2, R23 ;  /* 0x0000000216167819 */ /* 0x000fe40000010e17 */
[----:B------:R-:W-:Y:S02]  /*7050*/  LOP3.LUT R24, RZ, R35, RZ, 0x33, !PT ;  /* 0x00000023ff187212 */ /* 0x000fe400078e33ff */
[----:B------:R-:W-:Y:S02]  /*7060*/  IADD3.X R0, P2, PT, RZ, R0, RZ, P2, !PT ;  /* 0x00000000ff007210 */ /* 0x000fe4000175e4ff */
[----:B------:R-:W-:Y:S02]  /*7070*/  LOP3.LUT R25, RZ, R22, RZ, 0x33, !PT ;  /* 0x00000016ff197212 */ /* 0x000fe400078e33ff */
[----:B------:R-:W-:-:S02]  /*7080*/  IADD3.X R24, P3, PT, RZ, R24, RZ, P2, !PT ;  /* 0x00000018ff187210 */ /* 0x000fc4000177e4ff */
[----:B------:R-:W-:-:S03]  /*7090*/  ISETP.GT.U32.AND P4, PT, R35, -0x1, PT ;  /* 0xffffffff2300780c */ /* 0x000fc60003f84070 */
[----:B------:R-:W-:Y:S01]  /*70a0*/  IMAD.X R25, RZ, RZ, R25, P3 ;  /* 0x000000ffff197224 */ /* 0x000fe200018e0619 */
[----:B------:R-:W-:-:S04]  /*70b0*/  ISETP.GT.AND.EX P2, PT, R22, -0x1, PT, P4 ;  /* 0xffffffff1600780c */ /* 0x000fc80003f44340 */
[----:B------:R-:W-:Y:S02]  /*70c0*/  SEL R31, R22, R25, P2 ;  /* 0x00000019161f7207 */ /* 0x000fe40001000000 */
[----:B------:R-:W-:Y:S02]  /*70d0*/  SEL R29, R35, R24, P2 ;  /* 0x00000018231d7207 */ /* 0x000fe40001000000 */
[----:B------:R-:W-:Y:S02]  /*70e0*/  ISETP.NE.U32.AND P3, PT, R31, RZ, PT ;  /* 0x000000ff1f00720c */ /* 0x000fe40003f65070 */
[----:B------:R-:W-:Y:S02]  /*70f0*/  SEL R30, R33, R0, P2 ;  /* 0x00000000211e7207 */ /* 0x000fe40001000000 */
[----:B------:R-:W-:Y:S01]  /*7100*/  SEL R24, R29, R31, !P3 ;  /* 0x0000001f1d187207 */ /* 0x000fe20005800000 */
[----:B------:R-:W-:-:S05]  /*7110*/  @!P2 IMAD.MOV R27, RZ, RZ, -R27 ;  /* 0x000000ffff1ba224 */ /* 0x000fca00078e0a1b */
[----:B------:R-:W1:Y:S02]  /*7120*/  FLO.U32 R24, R24 ;  /* 0x0000001800187300 */ /* 0x000e6400000e0000 */
[C---:B-1----:R-:W-:Y:S02]  /*7130*/  IADD3 R25, PT, PT, -R24.reuse, 0x1f, RZ ;  /* 0x0000001f18197810 */ /* 0x042fe40007ffe1ff */
[----:B------:R-:W-:-:S03]  /*7140*/  IADD3 R26, PT, PT, -R24, 0x3f, RZ ;  /* 0x0000003f181a7810 */ /* 0x000fc60007ffe1ff */
[----:B------:R-:W-:-:S05]  /*7150*/  @P3 IMAD.MOV R26, RZ, RZ, R25 ;  /* 0x000000ffff1a3224 */ /* 0x000fca00078e0219 */
[----:B------:R-:W-:-:S13]  /*7160*/  ISETP.NE.AND P3, PT, R26, RZ, PT ;  /* 0x000000ff1a00720c */ /* 0x000fda0003f65270 */
[----:B0-----:R-:W-:Y:S05]  /*7170*/  @!P3 BRA `(.L_x_101) ;  /* 0x000000000028b947 */ /* 0x001fea0003800000 */
[C---:B------:R-:W-:Y:S02]  /*7180*/  LOP3.LUT R0, R26.reuse, 0x3f, RZ, 0xc0, !PT ;  /* 0x0000003f1a007812 */ /* 0x040fe400078ec0ff */
[--C-:B------:R-:W-:Y:S02]  /*7190*/  SHF.R.U64 R25, R27, 0x1, R30.reuse ;  /* 0x000000011b197819 */ /* 0x100fe4000000121e */
[----:B------:R-:W-:Y:S02]  /*71a0*/  SHF.R.U32.HI R27, RZ, 0x1, R30 ;  /* 0x00000001ff1b7819 */ /* 0x000fe4000001161e */
[----:B------:R-:W-:Y:S02]  /*71b0*/  LOP3.LUT R24, R26, 0x3f, RZ, 0xc, !PT ;  /* 0x0000003f1a187812 */ /* 0x000fe400078e0cff */
[CC--:B------:R-:W-:Y:S02]  /*71c0*/  SHF.L.U64.HI R31, R29.reuse, R0.reuse, R31 ;  /* 0x000000001d1f7219 */ /* 0x0c0fe4000001021f */
[----:B------:R-:W-:-:S02]  /*71d0*/  SHF.L.U32 R29, R29, R0, RZ ;  /* 0x000000001d1d7219 */ /* 0x000fc400000006ff */
[-CC-:B------:R-:W-:Y:S02]  /*71e0*/  SHF.R.U64 R0, R25, R24.reuse, R27.reuse ;  /* 0x0000001819007219 */ /* 0x180fe4000000121b */
[----:B------:R-:W-:Y:S02]  /*71f0*/  SHF.R.U32.HI R24, RZ, R24, R27 ;  /* 0x00000018ff187219 */ /* 0x000fe4000001161b */
[----:B------:R-:W-:Y:S02]  /*7200*/  LOP3.LUT R29, R29, R0, RZ, 0xfc, !PT ;  /* 0x000000001d1d7212 */ /* 0x000fe400078efcff */
[----:B------:R-:W-:-:S07]  /*7210*/  LOP3.LUT R31, R31, R24, RZ, 0xfc, !PT ;  /* 0x000000181f1f7212 */ /* 0x000fce00078efcff */
.L_x_101:
[----:B------:R-:W-:Y:S05]  /*7220*/  BSYNC.RECONVERGENT B1 ;  /* 0x0000000000017941 */ /* 0x000fea0003800200 */
.L_x_100:
[----:B------:R-:W-:-:S04]  /*7230*/  IMAD.WIDE.U32 R32, R29, 0x2168c235, RZ ;  /* 0x2168c2351d207825 */ /* 0x000fc800078e00ff */
[----:B------:R-:W-:Y:S01]  /*7240*/  IMAD.MOV.U32 R24, RZ, RZ, R33 ;  /* 0x000000ffff187224 */ /* 0x000fe200078e0021 */
[----:B------:R-:W-:Y:S01]  /*7250*/  IADD3 RZ, P3, PT, R32, R32, RZ ;  /* 0x0000002020ff7210 */ /* 0x000fe20007f7e0ff */
[----:B------:R-:W-:Y:S02]  /*7260*/  IMAD.MOV.U32 R25, RZ, RZ, RZ ;  /* 0x000000ffff197224 */ /* 0x000fe400078e00ff */
[----:B------:R-:W-:-:S04]  /*7270*/  IMAD.HI.U32 R0, R31, -0x36f0255e, RZ ;  /* 0xc90fdaa21f007827 */ /* 0x000fc800078e00ff */
[----:B------:R-:W-:-:S04]  /*7280*/  IMAD.WIDE.U32 R24, R29, -0x36f0255e, R24 ;  /* 0xc90fdaa21d187825 */ /* 0x000fc800078e0018 */
[----:B------:R-:W-:-:S04]  /*7290*/  IMAD.WIDE.U32 R24, P4, R31, 0x2168c235, R24 ;  /* 0x2168c2351f187825 */ /* 0x000fc80007880018 */
[----:B------:R-:W-:Y:S01]  /*72a0*/  IMAD R31, R31, -0x36f0255e, RZ ;  /* 0xc90fdaa21f1f7824 */ /* 0x000fe200078e02ff */
[----:B------:R-:W-:Y:S01]  /*72b0*/  IADD3.X RZ, P3, PT, R24, R24, RZ, P3, !PT ;  /* 0x0000001818ff7210 */ /* 0x000fe20001f7e4ff */
[----:B------:R-:W-:-:S03]  /*72c0*/  IMAD.X R0, RZ, RZ, R0, P4 ;  /* 0x000000ffff007224 */ /* 0x000fc600020e0600 */
[----:B------:R-:W-:-:S04]  /*72d0*/  IADD3 R25, P4, PT, R31, R25, RZ ;  /* 0x000000191f197210 */ /* 0x000fc80007f9e0ff */
[C---:B------:R-:W-:Y:S01]  /*72e0*/  ISETP.GT.U32.AND P5, PT, R25.reuse, RZ, PT ;  /* 0x000000ff1900720c */ /* 0x040fe20003fa4070 */
[----:B------:R-:W-:Y:S01]  /*72f0*/  IMAD.X R0, RZ, RZ, R0, P4 ;  /* 0x000000ffff007224 */ /* 0x000fe200020e0600 */
[----:B------:R-:W-:-:S04]  /*7300*/  IADD3.X R24, P4, PT, R25, R25, RZ, P3, !PT ;  /* 0x0000001919187210 */ /* 0x000fc80001f9e4ff */
[C---:B------:R-:W-:Y:S01]  /*7310*/  ISETP.GT.AND.EX P3, PT, R0.reuse, RZ, PT, P5 ;  /* 0x000000ff0000720c */ /* 0x040fe20003f64350 */
[----:B------:R-:W-:-:S03]  /*7320*/  IMAD.X R27, R0, 0x1, R0, P4 ;  /* 0x00000001001b7824 */ /* 0x000fc600020e0600 */
[----:B------:R-:W-:Y:S02]  /*7330*/  SEL R24, R24, R25, P3 ;  /* 0x0000001918187207 */ /* 0x000fe40001800000 */
[----:B------:R-:W-:Y:S02]  /*7340*/  SEL R25, R27, R0, P3 ;  /* 0x000000001b197207 */ /* 0x000fe40001800000 */
[----:B------:R-:W-:Y:S02]  /*7350*/  IADD3 R24, P4, PT, R24, 0x1, RZ ;  /* 0x0000000118187810 */ /* 0x000fe40007f9e0ff */
[----:B------:R-:W-:Y:S02]  /*7360*/  SEL R27, RZ, 0xffffffff, !P3 ;  /* 0xffffffffff1b7807 */ /* 0x000fe40005800000 */
[----:B------:R-:W-:Y:S01]  /*7370*/  LOP3.LUT P3, R0, R73, 0x80000000, RZ, 0xc0, !PT ;  /* 0x8000000049007812 */ /* 0x000fe2000786c0ff */
[----:B------:R-:W-:Y:S02]  /*7380*/  IMAD.X R25, RZ, RZ, R25, P4 ;  /* 0x000000ffff197224 */ /* 0x000fe400020e0619 */
[----:B------:R-:W-:Y:S01]  /*7390*/  IMAD.IADD R26, R27, 0x1, -R26 ;  /* 0x000000011b1a7824 */ /* 0x000fe200078e0a1a */
[----:B------:R-:W-:-:S02]  /*73a0*/  SHF.R.U32.HI R27, RZ, 0x1e, R23 ;  /* 0x0000001eff1b7819 */ /* 0x000fc40000011617 */
[----:B------:R-:W-:Y:S01]  /*73b0*/  SHF.R.U64 R24, R24, 0xa, R25 ;  /* 0x0000000a18187819 */ /* 0x000fe20000001219 */
[----:B------:R-:W-:Y:S01]  /*73c0*/  IMAD.SHL.U32 R23, R26, 0x100000, RZ ;  /* 0x001000001a177824 */ /* 0x000fe200078e00ff */
[----:B------:R-:W-:Y:S02]  /*73d0*/  LEA.HI R22, R22, R27, RZ, 0x1 ;  /* 0x0000001b16167211 */ /* 0x000fe400078f08ff */
[----:B------:R-:W-:Y:S02]  /*73e0*/  IADD3 R24, P4, PT, R24, 0x1, RZ ;  /* 0x0000000118187810 */ /* 0x000fe40007f9e0ff */
[----:B------:R-:W-:Y:S01]  /*73f0*/  @!P2 LOP3.LUT R0, R0, 0x80000000, RZ, 0x3c, !PT ;  /* 0x800000000000a812 */ /* 0x000fe200078e3cff */
[----:B------:R-:W-:Y:S01]  /*7400*/  @P3 IMAD.MOV R22, RZ, RZ, -R22 ;  /* 0x000000ffff163224 */ /* 0x000fe200078e0a16 */
[----:B------:R-:W-:-:S04]  /*7410*/  LEA.HI.X R25, R25, RZ, RZ, 0x16, P4 ;  /* 0x000000ff19197211 */ /* 0x000fc800020fb4ff */
[--C-:B------:R-:W-:Y:S02]  /*7420*/  SHF.R.U64 R24, R24, 0x1, R25.reuse ;  /* 0x0000000118187819 */ /* 0x100fe40000001219 */
[----:B------:R-:W-:Y:S02]  /*7430*/  SHF.R.U32.HI R26, RZ, 0x1, R25 ;  /* 0x00000001ff1a7819 */ /* 0x000fe40000011619 */
[----:B------:R-:W-:-:S04]  /*7440*/  IADD3 R72, P4, P5, RZ, RZ, R24 ;  /* 0x000000ffff487210 */ /* 0x000fc80007d9e018 */
[----:B------:R-:W-:-:S04]  /*7450*/  IADD3.X R23, PT, PT, R23, 0x3fe00000, R26, P4, P5 ;  /* 0x3fe0000017177810 */ /* 0x000fc800027ea41a */
[----:B------:R-:W-:-:S07]  /*7460*/  LOP3.LUT R73, R23, R0, RZ, 0xfc, !PT ;  /* 0x0000000017497212 */ /* 0x000fce00078efcff */
.L_x_95:
[----:B------:R-:W-:Y:S02]  /*7470*/  IMAD.MOV.U32 R29, RZ, RZ, 0x0 ;  /* 0x00000000ff1d7424 */ /* 0x000fe400078e00ff */
[----:B------:R-:W-:Y:S02]  /*7480*/  IMAD.MOV.U32 R0, RZ, RZ, R22 ;  /* 0x000000ffff007224 */ /* 0x000fe400078e0016 */
[----:B------:R-:W-:Y:S02]  /*7490*/  IMAD.MOV.U32 R22, RZ, RZ, R72 ;  /* 0x000000ffff167224 */ /* 0x000fe400078e0048 */
[----:B------:R-:W-:Y:S01]  /*74a0*/  IMAD.MOV.U32 R23, RZ, RZ, R73 ;  /* 0x000000ffff177224 */ /* 0x000fe200078e0049 */
[----:B------:R-:W-:Y:S06]  /*74b0*/  RET.REL.NODEC R28 `(_Z22simOBEcudaCrossPoltestPdPKdS1_S1_dddddd) ;  /* 0xffffff881cd07950 */ /* 0x000fec0003c3ffff */
.L_x_102:
[----:B------:R-:W-:-:S00]  /*74c0*/  BRA `(.L_x_102) ;  /* 0xfffffffc00fc7947 */ /* 0x000fc0000383ffff */
[----:B------:R-:W-:-:S00]  /*74d0*/  NOP ;  /* 0x0000000000007918 */ /* 0x000fc00000000000 */
        /* <DEDUP_REMOVED lines=10> */
.L_x_104:


//--------------------- .nv.global.init           --------------------------
	.section	.nv.global.init,"aw",@progbits
	.align	16
.nv.global.init:
	.type		__cudart_sin_cos_coeffs,@object
	.size		__cudart_sin_cos_coeffs,(__cudart_i2opi_d - __cudart_sin_cos_coeffs)
__cudart_sin_cos_coeffs:
        /*0000*/ 	.byte	0x46, 0xd2, 0xb0, 0x2c, 0xf1, 0xe5, 0x5a, 0xbe, 0x92, 0xe3, 0xac, 0x69, 0xe3, 0x1d, 0xc7, 0x3e
        /*0010*/ 	.byte	0xa1, 0x62, 0xdb, 0x19, 0xa0, 0x01, 0x2a, 0xbf, 0x18, 0x08, 0x11, 0x11, 0x11, 0x11, 0x81, 0x3f
        /*0020*/ 	.byte	0x54, 0x55, 0x55, 0x55, 0x55, 0x55, 0xc5, 0xbf, 0x00, 0x00, 0x00, 0x00, 0x00, 0x00, 0x00, 0x00
        /*0030*/ 	.byte	0x00, 0x00, 0x00, 0x00, 0x00, 0x00, 0x00, 0x00, 0x64, 0x81, 0xfd, 0x20, 0x83, 0xff, 0xa8, 0xbd
        /*0040*/ 	.byte	0x28, 0x85, 0xef, 0xc1, 0xa7, 0xee, 0x21, 0x3e, 0xd9, 0xe6, 0x06, 0x8e, 0x4f, 0x7e, 0x92, 0xbe
        /*0050*/ 	.byte	0xe9, 0xbc, 0xdd, 0x19, 0xa0, 0x01, 0xfa, 0x3e, 0x47, 0x5d, 0xc1, 0x16, 0x6c, 0xc1, 0x56, 0xbf
        /*0060*/ 	.byte	0x51, 0x55, 0x55, 0x55, 0x55, 0x55, 0xa5, 0x3f, 0x00, 0x00, 0x00, 0x00, 0x00, 0x00, 0xe0, 0xbf
        /*0070*/ 	.byte	0x00, 0x00, 0x00, 0x00, 0x00, 0x00, 0xf0, 0x3f, 0x00, 0x00, 0x00, 0x00, 0x00, 0x00, 0x00, 0x00
	.type		__cudart_i2opi_d,@object
	.size		__cudart_i2opi_d,(.L_0 - __cudart_i2opi_d)
__cudart_i2opi_d:
        /* <DEDUP_REMOVED lines=9> */
.L_0:


//--------------------- .nv.shared.reserved.0     --------------------------
	.section	.nv.shared.reserved.0,"aw",@nobits
	.weak		__nv_reservedSMEM_offset_0_alias
	.size		__nv_reservedSMEM_offset_0_alias, 0, 64
	.other		__nv_reservedSMEM_offset_0_alias,@"STO_CUDA_RESERVED_SHARED STV_DEFAULT"
__nv_reservedSMEM_offset_0_alias:
	.zero		0
	.zero		64


//--------------------- .nv.constant0._Z22simOBEcudaCrossPoltestPdPKdS1_S1_dddddd --------------------------
	.section	.nv.constant0._Z22simOBEcudaCrossPoltestPdPKdS1_S1_dddddd,"a",@progbits
	.sectionflags	@""
	.align	4
.nv.constant0._Z22simOBEcudaCrossPoltestPdPKdS1_S1_dddddd:
	.zero		976


//--------------------- SYMBOLS --------------------------

	.type		.nv.reservedSmem.offset0,@object
	.size		.nv.reservedSmem.offset0,0x4
